	.target	sm_100a

	.elftype	@"ET_EXEC"


//--------------------- .note.nv.tkinfo           --------------------------
	.section	.note.nv.tkinfo,"",@"SHT_NOTE"
	.sectionflags	@"SHF_NOTE_NV_TKINFO"
	.tkinfo
        /*0018*/ 	.word	0x00000002
        /*0030*/ 	.string	""
        /*0030*/ 	.string	"ptxas"
        /*0030*/ 	.string	"Cuda compilation tools, release 13.0, V13.0.88"
        /*0030*/ 	.string	"Build cuda_13.0.r13.0/compiler.36424714_0"
        /*0030*/ 	.string	"-arch sm_100a -m 64 "



//--------------------- .note.nv.cuinfo           --------------------------
	.section	.note.nv.cuinfo,"",@"SHT_NOTE"
	.sectionflags	@"SHF_NOTE_NV_CUINFO"
        /*0018*/ 	.short	0x0002
        /*001a*/ 	.short	0x0064
        /*001c*/ 	.short	0x0082
	.zero		2


//--------------------- .nv.info                  --------------------------
	.section	.nv.info,"",@"SHT_CUDA_INFO"
	.align	4


	//----- nvinfo : EIATTR_REGCOUNT
	.align		4
        /*0000*/ 	.byte	0x04, 0x2f
        /*0002*/ 	.short	(.L_19 - .L_18)
	.align		4
.L_18:
        /*0004*/ 	.word	index@(_ZN7cutlass13device_kernelINS_4gemm6kernel13GemmUniversalIN4cute5tupleIJiiiiEEENS1_10collective13CollectiveMmaINS1_35MainloopSm100TmaUmmaWarpSpecializedILi3ELi2ELi4ENS5_IJNS4_1CILi2EEESB_NSA_ILi1EEEEEEEENS5_IJNSA_ILi64EEESF_NSA_ILi128EEEEEENS_12float_e5m2_tENS5_IJlSC_lEEESI_SJ_NS4_8TiledMMAINS4_8MMA_AtomIJNS4_10MMA_TraitsINS4_19SM100_MMA_F8F6F4_SSEJSI_SI_fSF_SF_NS4_17integral_constantINS4_4UMMA5MajorELSQ_0EEESR_NSO_INSP_7ScaleInELSS_0EEEST_EEEEEENS4_6LayoutINS5_IJSC_SC_SC_EEENS5_IJNSA_ILi0EEESY_SY_EEEEENS5_IJNS4_10UnderscoreES11_S11_EEEEENS4_23SM90_TMA_LOAD_MULTICASTENS4_14ComposedLayoutINS4_7SwizzleILi3ELi4ELi3EEENS4_18smem_ptr_flag_bitsILi8EEENSW_INS5_IJNSA_ILi8EEESG_EEENS5_IJSG_SC_EEEEEEEvNS4_8identityES14_S1E_vS1F_EENS_8epilogue10collective18CollectiveEpilogueINS1H_23Sm100TmaWarpSpecializedILi1ELi1ELi32ELb0ELb0EEEJSH_NS5_IJNSW_ISF_SC_EES1M_EEESI_SJ_SI_SJ_NS1H_6fusion15FusionCallbacksIS1L_NS1O_17LinearCombinationISI_fSI_fLNS_15FloatRoundStyleE2EEESH_S1N_JEEENS4_5SM1004TMEM4LOAD26SM100_TMEM_LOAD_16dp32b32xENS4_13SM90_TMA_LOADENS15_INS16_ILi2ELi4ELi3EEES19_NSW_INS5_IJS1A_SF_EEENS5_IJSF_SC_EEEEEEENS4_39AutoVectorizingCopyWithAssumedAlignmentILi128EEENS4_14SM90_TMA_STOREES23_S25_S25_EEEvvEEEEvNT_6ParamsE)
        /*0008*/ 	.word	0x00000059


	//----- nvinfo : EIATTR_FRAME_SIZE
	.align		4
.L_19:
        /*000c*/ 	.byte	0x04, 0x11
        /*000e*/ 	.short	(.L_21 - .L_20)
	.align		4
.L_20:
        /*0010*/ 	.word	index@($__internal_2_$__cuda_sm10x_tcgen05_guardrail_trap_unallocated_columns_being_dealloced)
        /*0014*/ 	.word	0x00000000


	//----- nvinfo : EIATTR_FRAME_SIZE
	.align		4
.L_21:
        /*0018*/ 	.byte	0x04, 0x11
        /*001a*/ 	.short	(.L_23 - .L_22)
	.align		4
.L_22:
        /*001c*/ 	.word	index@($__internal_1_$__cuda_sm10x_tcgen05_guardrail_trap_phase_invalid_during_alloc)
        /*0020*/ 	.word	0x00000000


	//----- nvinfo : EIATTR_FRAME_SIZE
	.align		4
.L_23:
        /*0024*/ 	.byte	0x04, 0x11
        /*0026*/ 	.short	(.L_25 - .L_24)
	.align		4
.L_24:
        /*0028*/ 	.word	index@($__internal_0_$__cuda_sm10x_tcgen05_guardrail_trap_col_being_dealloced_not_returned_by_alloc)
        /*002c*/ 	.word	0x00000000


	//----- nvinfo : EIATTR_FRAME_SIZE
	.align		4
.L_25:
        /*0030*/ 	.byte	0x04, 0x11
        /*0032*/ 	.short	(.L_27 - .L_26)
	.align		4
.L_26:
        /*0034*/ 	.word	index@(_ZN7cutlass13device_kernelINS_4gemm6kernel13GemmUniversalIN4cute5tupleIJiiiiEEENS1_10collective13CollectiveMmaINS1_35MainloopSm100TmaUmmaWarpSpecializedILi3ELi2ELi4ENS5_IJNS4_1CILi2EEESB_NSA_ILi1EEEEEEEENS5_IJNSA_ILi64EEESF_NSA_ILi128EEEEEENS_12float_e5m2_tENS5_IJlSC_lEEESI_SJ_NS4_8TiledMMAINS4_8MMA_AtomIJNS4_10MMA_TraitsINS4_19SM100_MMA_F8F6F4_SSEJSI_SI_fSF_SF_NS4_17integral_constantINS4_4UMMA5MajorELSQ_0EEESR_NSO_INSP_7ScaleInELSS_0EEEST_EEEEEENS4_6LayoutINS5_IJSC_SC_SC_EEENS5_IJNSA_ILi0EEESY_SY_EEEEENS5_IJNS4_10UnderscoreES11_S11_EEEEENS4_23SM90_TMA_LOAD_MULTICASTENS4_14ComposedLayoutINS4_7SwizzleILi3ELi4ELi3EEENS4_18smem_ptr_flag_bitsILi8EEENSW_INS5_IJNSA_ILi8EEESG_EEENS5_IJSG_SC_EEEEEEEvNS4_8identityES14_S1E_vS1F_EENS_8epilogue10collective18CollectiveEpilogueINS1H_23Sm100TmaWarpSpecializedILi1ELi1ELi32ELb0ELb0EEEJSH_NS5_IJNSW_ISF_SC_EES1M_EEESI_SJ_SI_SJ_NS1H_6fusion15FusionCallbacksIS1L_NS1O_17LinearCombinationISI_fSI_fLNS_15FloatRoundStyleE2EEESH_S1N_JEEENS4_5SM1004TMEM4LOAD26SM100_TMEM_LOAD_16dp32b32xENS4_13SM90_TMA_LOADENS15_INS16_ILi2ELi4ELi3EEES19_NSW_INS5_IJS1A_SF_EEENS5_IJSF_SC_EEEEEEENS4_39AutoVectorizingCopyWithAssumedAlignmentILi128EEENS4_14SM90_TMA_STOREES23_S25_S25_EEEvvEEEEvNT_6ParamsE)
        /*0038*/ 	.word	0x00000000


	//----- nvinfo : EIATTR_MIN_STACK_SIZE
	.align		4
.L_27:
        /*003c*/ 	.byte	0x04, 0x12
        /*003e*/ 	.short	(.L_29 - .L_28)
	.align		4
.L_28:
        /*0040*/ 	.word	index@(_ZN7cutlass13device_kernelINS_4gemm6kernel13GemmUniversalIN4cute5tupleIJiiiiEEENS1_10collective13CollectiveMmaINS1_35MainloopSm100TmaUmmaWarpSpecializedILi3ELi2ELi4ENS5_IJNS4_1CILi2EEESB_NSA_ILi1EEEEEEEENS5_IJNSA_ILi64EEESF_NSA_ILi128EEEEEENS_12float_e5m2_tENS5_IJlSC_lEEESI_SJ_NS4_8TiledMMAINS4_8MMA_AtomIJNS4_10MMA_TraitsINS4_19SM100_MMA_F8F6F4_SSEJSI_SI_fSF_SF_NS4_17integral_constantINS4_4UMMA5MajorELSQ_0EEESR_NSO_INSP_7ScaleInELSS_0EEEST_EEEEEENS4_6LayoutINS5_IJSC_SC_SC_EEENS5_IJNSA_ILi0EEESY_SY_EEEEENS5_IJNS4_10UnderscoreES11_S11_EEEEENS4_23SM90_TMA_LOAD_MULTICASTENS4_14ComposedLayoutINS4_7SwizzleILi3ELi4ELi3EEENS4_18smem_ptr_flag_bitsILi8EEENSW_INS5_IJNSA_ILi8EEESG_EEENS5_IJSG_SC_EEEEEEEvNS4_8identityES14_S1E_vS1F_EENS_8epilogue10collective18CollectiveEpilogueINS1H_23Sm100TmaWarpSpecializedILi1ELi1ELi32ELb0ELb0EEEJSH_NS5_IJNSW_ISF_SC_EES1M_EEESI_SJ_SI_SJ_NS1H_6fusion15FusionCallbacksIS1L_NS1O_17LinearCombinationISI_fSI_fLNS_15FloatRoundStyleE2EEESH_S1N_JEEENS4_5SM1004TMEM4LOAD26SM100_TMEM_LOAD_16dp32b32xENS4_13SM90_TMA_LOADENS15_INS16_ILi2ELi4ELi3EEES19_NSW_INS5_IJS1A_SF_EEENS5_IJSF_SC_EEEEEEENS4_39AutoVectorizingCopyWithAssumedAlignmentILi128EEENS4_14SM90_TMA_STOREES23_S25_S25_EEEvvEEEEvNT_6ParamsE)
        /*0044*/ 	.word	0x00000000
.L_29:


//--------------------- .nv.compat                --------------------------
	.section	.nv.compat,"",@"SHT_CUDA_COMPAT_INFO"
	.align	4
        /*0000*/ 	.byte	0x02, 0x09, 0x01, 0x00, 0x02, 0x02, 0x02, 0x00, 0x02, 0x05, 0x05, 0x00, 0x03, 0x07, 0x01, 0x01
        /*0010*/ 	.byte	0x02, 0x03, 0x01, 0x00, 0x02, 0x06, 0x01, 0x00, 0x04, 0x0b, 0x08, 0x00, 0x09, 0x00, 0x00, 0x00
        /*0020*/ 	.byte	0x00, 0x00, 0x00, 0x00


//--------------------- .nv.info._ZN7cutlass13device_kernelINS_4gemm6kernel13GemmUniversalIN4cute5tupleIJiiiiEEENS1_10collective13CollectiveMmaINS1_35MainloopSm100TmaUmmaWarpSpecializedILi3ELi2ELi4ENS5_IJNS4_1CILi2EEESB_NSA_ILi1EEEEEEEENS5_IJNSA_ILi64EEESF_NSA_ILi128EEEEEENS_12float_e5m2_tENS5_IJlSC_lEEESI_SJ_NS4_8TiledMMAINS4_8MMA_AtomIJNS4_10MMA_TraitsINS4_19SM100_MMA_F8F6F4_SSEJSI_SI_fSF_SF_NS4_17integral_constantINS4_4UMMA5MajorELSQ_0EEESR_NSO_INSP_7ScaleInELSS_0EEEST_EEEEEENS4_6LayoutINS5_IJSC_SC_SC_EEENS5_IJNSA_ILi0EEESY_SY_EEEEENS5_IJNS4_10UnderscoreES11_S11_EEEEENS4_23SM90_TMA_LOAD_MULTICASTENS4_14ComposedLayoutINS4_7SwizzleILi3ELi4ELi3EEENS4_18smem_ptr_flag_bitsILi8EEENSW_INS5_IJNSA_ILi8EEESG_EEENS5_IJSG_SC_EEEEEEEvNS4_8identityES14_S1E_vS1F_EENS_8epilogue10collective18CollectiveEpilogueINS1H_23Sm100TmaWarpSpecializedILi1ELi1ELi32ELb0ELb0EEEJSH_NS5_IJNSW_ISF_SC_EES1M_EEESI_SJ_SI_SJ_NS1H_6fusion15FusionCallbacksIS1L_NS1O_17LinearCombinationISI_fSI_fLNS_15FloatRoundStyleE2EEESH_S1N_JEEENS4_5SM1004TMEM4LOAD26SM100_TMEM_LOAD_16dp32b32xENS4_13SM90_TMA_LOADENS15_INS16_ILi2ELi4ELi3EEES19_NSW_INS5_IJS1A_SF_EEENS5_IJSF_SC_EEEEEEENS4_39AutoVectorizingCopyWithAssumedAlignmentILi128EEENS4_14SM90_TMA_STOREES23_S25_S25_EEEvvEEEEvNT_6ParamsE --------------------------
	.section	.nv.info._ZN7cutlass13device_kernelINS_4gemm6kernel13GemmUniversalIN4cute5tupleIJiiiiEEENS1_10collective13CollectiveMmaINS1_35MainloopSm100TmaUmmaWarpSpecializedILi3ELi2ELi4ENS5_IJNS4_1CILi2EEESB_NSA_ILi1EEEEEEEENS5_IJNSA_ILi64EEESF_NSA_ILi128EEEEEENS_12float_e5m2_tENS5_IJlSC_lEEESI_SJ_NS4_8TiledMMAINS4_8MMA_AtomIJNS4_10MMA_TraitsINS4_19SM100_MMA_F8F6F4_SSEJSI_SI_fSF_SF_NS4_17integral_constantINS4_4UMMA5MajorELSQ_0EEESR_NSO_INSP_7ScaleInELSS_0EEEST_EEEEEENS4_6LayoutINS5_IJSC_SC_SC_EEENS5_IJNSA_ILi0EEESY_SY_EEEEENS5_IJNS4_10UnderscoreES11_S11_EEEEENS4_23SM90_TMA_LOAD_MULTICASTENS4_14ComposedLayoutINS4_7SwizzleILi3ELi4ELi3EEENS4_18smem_ptr_flag_bitsILi8EEENSW_INS5_IJNSA_ILi8EEESG_EEENS5_IJSG_SC_EEEEEEEvNS4_8identityES14_S1E_vS1F_EENS_8epilogue10collective18CollectiveEpilogueINS1H_23Sm100TmaWarpSpecializedILi1ELi1ELi32ELb0ELb0EEEJSH_NS5_IJNSW_ISF_SC_EES1M_EEESI_SJ_SI_SJ_NS1H_6fusion15FusionCallbacksIS1L_NS1O_17LinearCombinationISI_fSI_fLNS_15FloatRoundStyleE2EEESH_S1N_JEEENS4_5SM1004TMEM4LOAD26SM100_TMEM_LOAD_16dp32b32xENS4_13SM90_TMA_LOADENS15_INS16_ILi2ELi4ELi3EEES19_NSW_INS5_IJS1A_SF_EEENS5_IJSF_SC_EEEEEEENS4_39AutoVectorizingCopyWithAssumedAlignmentILi128EEENS4_14SM90_TMA_STOREES23_S25_S25_EEEvvEEEEvNT_6ParamsE,"",@"SHT_CUDA_INFO"
	.sectionflags	@""
	.align	4


	//----- nvinfo : EIATTR_CUDA_API_VERSION
	.align		4
        /*0000*/ 	.byte	0x04, 0x37
        /*0002*/ 	.short	(.L_31 - .L_30)
.L_30:
        /*0004*/ 	.word	0x00000082


	//----- nvinfo : EIATTR_KPARAM_INFO
	.align		4
.L_31:
        /*0008*/ 	.byte	0x04, 0x17
        /*000a*/ 	.short	(.L_33 - .L_32)
.L_32:
        /*000c*/ 	.word	0x00000000
        /*0010*/ 	.short	0x0000
        /*0012*/ 	.short	0x0000
        /*0014*/ 	.byte	0x00, 0xf0, 0x01, 0x20


	//----- nvinfo : EIATTR_AT_ENTRY_FRAGMENTS
	.align		4
.L_33:
        /*0018*/ 	.byte	0x04, 0x4f
        /*001a*/ 	.short	(.L_35 - .L_34)


	//   ....[0]....
.L_34:
        /*001c*/ 	.word	0x00000006


	//----- nvinfo : EIATTR_RESERVED_SMEM_USED
	.align		4
.L_35:
        /*0020*/ 	.byte	0x01, 0x41
	.zero		2


	//----- nvinfo : EIATTR_SPARSE_MMA_MASK
	.align		4
        /*0024*/ 	.byte	0x03, 0x50
        /*0026*/ 	.short	0x0000


	//----- nvinfo : EIATTR_TCGEN05_1CTA_USED
	.align		4
        /*0028*/ 	.byte	0x01, 0x51
	.zero		2


	//----- nvinfo : EIATTR_MAXREG_COUNT
	.align		4
        /*002c*/ 	.byte	0x03, 0x1b
        /*002e*/ 	.short	0x00ff


	//----- nvinfo : EIATTR_NUM_BARRIERS
	.align		4
        /*0030*/ 	.byte	0x02, 0x4c
        /*0032*/ 	.byte	0x07
	.zero		1


	//----- nvinfo : EIATTR_EXTERNS
	.align		4
        /*0034*/ 	.byte	0x04, 0x0f
        /*0036*/ 	.short	(.L_37 - .L_36)


	//   ....[0]....
	.align		4
.L_36:
        /*0038*/ 	.word	index@(__assertfail)


	//----- nvinfo : EIATTR_MERCURY_ISA_VERSION
	.align		4
.L_37:
        /*003c*/ 	.byte	0x03, 0x5f
        /*003e*/ 	.short	0x0101


	//----- nvinfo : EIATTR_INT_WARP_WIDE_INSTR_OFFSETS
	.align		4
        /*0040*/ 	.byte	0x04, 0x31
        /*0042*/ 	.short	(.L_39 - .L_38)


	//   ....[0]....
.L_38:
        /*0044*/ 	.word	0x00003d10


	//   ....[1]....
        /*0048*/ 	.word	0x00003d40


	//   ....[2]....
        /*004c*/ 	.word	0x00003d60


	//   ....[3]....
        /*0050*/ 	.word	0x00004890


	//   ....[4]....
        /*0054*/ 	.word	0x00004940


	//----- nvinfo : EIATTR_COOP_GROUP_MASK_REGIDS
	.align		4
.L_39:
        /*0058*/ 	.byte	0x04, 0x29
        /*005a*/ 	.short	(.L_41 - .L_40)


	//   ....[0]....
.L_40:
        /*005c*/ 	.word	0xffffffff


	//   ....[1]....
        /*0060*/ 	.word	0xffffffff


	//   ....[2]....
        /*0064*/ 	.word	0xffffffff


	//   ....[3]....
        /*0068*/ 	.word	0xffffffff


	//   ....[4]....
        /*006c*/ 	.word	0xffffffff


	//   ....[5]....
        /*0070*/ 	.word	0xffffffff


	//   ....[6]....
        /*0074*/ 	.word	0xffffffff


	//   ....[7]....
        /*0078*/ 	.word	0xffffffff


	//   ....[8]....
        /*007c*/ 	.word	0xffffffff


	//   ....[9]....
        /*0080*/ 	.word	0xffffffff


	//   ....[10]....
        /*0084*/ 	.word	0xffffffff


	//   ....[11]....
        /*0088*/ 	.word	0xffffffff


	//   ....[12]....
        /*008c*/ 	.word	0xffffffff


	//   ....[13]....
        /*0090*/ 	.word	0xffffffff


	//----- nvinfo : EIATTR_COOP_GROUP_INSTR_OFFSETS
	.align		4
.L_41:
        /*0094*/ 	.byte	0x04, 0x28
        /*0096*/ 	.short	(.L_43 - .L_42)


	//   ....[0]....
.L_42:
        /*0098*/ 	.word	0x00000080


	//   ....[1]....
        /*009c*/ 	.word	0x000004e0


	//   ....[2]....
        /*00a0*/ 	.word	0x00000670


	//   ....[3]....
        /*00a4*/ 	.word	0x000007b0


	//   ....[4]....
        /*00a8*/ 	.word	0x000008b0


	//   ....[5]....
        /*00ac*/ 	.word	0x00000a20


	//   ....[6]....
        /*00b0*/ 	.word	0x00000bc0


	//   ....[7]....
        /*00b4*/ 	.word	0x00000d70


	//   ....[8]....
        /*00b8*/ 	.word	0x000020f0


	//   ....[9]....
        /*00bc*/ 	.word	0x00002f00


	//   ....[10]....
        /*00c0*/ 	.word	0x00003110


	//   ....[11]....
        /*00c4*/ 	.word	0x00003140


	//   ....[12]....
        /*00c8*/ 	.word	0x00003bf0


	//   ....[13]....
        /*00cc*/ 	.word	0x00003e20


	//----- nvinfo : EIATTR_VRC_CTA_INIT_COUNT
	.align		4
.L_43:
        /*00d0*/ 	.byte	0x02, 0x4a
        /*00d2*/ 	.byte	0x80
	.zero		1


	//----- nvinfo : EIATTR_SYSCALL_OFFSETS
	.align		4
        /*00d4*/ 	.byte	0x04, 0x46
        /*00d6*/ 	.short	(.L_45 - .L_44)


	//   ....[0]....
.L_44:
        /*00d8*/ 	.word	0x000054b0


	//   ....[1]....
        /*00dc*/ 	.word	0x000055f0


	//   ....[2]....
        /*00e0*/ 	.word	0x00005d70


	//----- nvinfo : EIATTR_MBARRIER_INSTR_OFFSETS
	.align		4
.L_45:
        /*00e4*/ 	.byte	0x04, 0x39
        /*00e6*/ 	.short	(.L_47 - .L_46)


	//   ....[0]....
.L_46:
        /*00e8*/ 	.word	0x00000600
        /*00ec*/ 	.word	0x000000ff
        /*00f0*/ 	.word	0x00000000
        /*00f4*/ 	.short	0x0100
        /*00f6*/ 	.byte	0x04
	.zero		1


	//   ....[1]....
        /*00f8*/ 	.word	0x00000610
        /*00fc*/ 	.word	0x000000ff
        /*0100*/ 	.word	0x00000018
        /*0104*/ 	.short	0x0100
        /*0106*/ 	.byte	0x04
	.zero		1


	//   ....[2]....
        /*0108*/ 	.word	0x00000620
        /*010c*/ 	.word	0x000000ff
        /*0110*/ 	.word	0x00000008
        /*0114*/ 	.short	0x0100
        /*0116*/ 	.byte	0x04
	.zero		1


	//   ....[3]....
        /*0118*/ 	.word	0x00000630
        /*011c*/ 	.word	0x000000ff
        /*0120*/ 	.word	0x00000020
        /*0124*/ 	.short	0x0100
        /*0126*/ 	.byte	0x04
	.zero		1


	//   ....[4]....
        /*0128*/ 	.word	0x00000640
        /*012c*/ 	.word	0x000000ff
        /*0130*/ 	.word	0x00000010
        /*0134*/ 	.short	0x0100
        /*0136*/ 	.byte	0x04
	.zero		1


	//   ....[5]....
        /*0138*/ 	.word	0x00000650
        /*013c*/ 	.word	0x000000ff
        /*0140*/ 	.word	0x00000028
        /*0144*/ 	.short	0x0100
        /*0146*/ 	.byte	0x04
	.zero		1


	//   ....[6]....
        /*0148*/ 	.word	0x00000780
        /*014c*/ 	.word	0x000000ff
        /*0150*/ 	.word	0x00000030
        /*0154*/ 	.short	0x0100
        /*0156*/ 	.byte	0x04
	.zero		1


	//   ....[7]....
        /*0158*/ 	.word	0x00000790
        /*015c*/ 	.word	0x000000ff
        /*0160*/ 	.word	0x00000038
        /*0164*/ 	.short	0x0100
        /*0166*/ 	.byte	0x04
	.zero		1


	//   ....[8]....
        /*0168*/ 	.word	0x00000880
        /*016c*/ 	.word	0x000000ff
        /*0170*/ 	.word	0x00000040
        /*0174*/ 	.short	0x0100
        /*0176*/ 	.byte	0x06
	.zero		1


	//   ....[9]....
        /*0178*/ 	.word	0x00000890
        /*017c*/ 	.word	0x000000ff
        /*0180*/ 	.word	0x00000048
        /*0184*/ 	.short	0x0100
        /*0186*/ 	.byte	0x06
	.zero		1


	//   ....[10]....
        /*0188*/ 	.word	0x000009d0
        /*018c*/ 	.word	0x000000ff
        /*0190*/ 	.word	0x00000050
        /*0194*/ 	.short	0x0100
        /*0196*/ 	.byte	0x06
	.zero		1


	//   ....[11]....
        /*0198*/ 	.word	0x000009e0
        /*019c*/ 	.word	0x000000ff
        /*01a0*/ 	.word	0x00000060
        /*01a4*/ 	.short	0x0100
        /*01a6*/ 	.byte	0x06
	.zero		1


	//   ....[12]....
        /*01a8*/ 	.word	0x000009f0
        /*01ac*/ 	.word	0x000000ff
        /*01b0*/ 	.word	0x00000058
        /*01b4*/ 	.short	0x0100
        /*01b6*/ 	.byte	0x06
	.zero		1


	//   ....[13]....
        /*01b8*/ 	.word	0x00000a00
        /*01bc*/ 	.word	0x000000ff
        /*01c0*/ 	.word	0x00000068
        /*01c4*/ 	.short	0x0100
        /*01c6*/ 	.byte	0x06
	.zero		1


	//   ....[14]....
        /*01c8*/ 	.word	0x00000b30
        /*01cc*/ 	.word	0x000000ff
        /*01d0*/ 	.word	0x00000070
        /*01d4*/ 	.short	0x0100
        /*01d6*/ 	.byte	0x04
	.zero		1


	//   ....[15]....
        /*01d8*/ 	.word	0x00000b40
        /*01dc*/ 	.word	0x000000ff
        /*01e0*/ 	.word	0x00000090
        /*01e4*/ 	.short	0x0100
        /*01e6*/ 	.byte	0x04
	.zero		1


	//   ....[16]....
        /*01e8*/ 	.word	0x00000b50
        /*01ec*/ 	.word	0x000000ff
        /*01f0*/ 	.word	0x00000078
        /*01f4*/ 	.short	0x0100
        /*01f6*/ 	.byte	0x04
	.zero		1


	//   ....[17]....
        /*01f8*/ 	.word	0x00000b60
        /*01fc*/ 	.word	0x000000ff
        /*0200*/ 	.word	0x00000098
        /*0204*/ 	.short	0x0100
        /*0206*/ 	.byte	0x04
	.zero		1


	//   ....[18]....
        /*0208*/ 	.word	0x00000b70
        /*020c*/ 	.word	0x000000ff
        /*0210*/ 	.word	0x00000080
        /*0214*/ 	.short	0x0100
        /*0216*/ 	.byte	0x04
	.zero		1


	//   ....[19]....
        /*0218*/ 	.word	0x00000b80
        /*021c*/ 	.word	0x000000ff
        /*0220*/ 	.word	0x000000a0
        /*0224*/ 	.short	0x0100
        /*0226*/ 	.byte	0x04
	.zero		1


	//   ....[20]....
        /*0228*/ 	.word	0x00000b90
        /*022c*/ 	.word	0x000000ff
        /*0230*/ 	.word	0x00000088
        /*0234*/ 	.short	0x0100
        /*0236*/ 	.byte	0x04
	.zero		1


	//   ....[21]....
        /*0238*/ 	.word	0x00000ba0
        /*023c*/ 	.word	0x000000ff
        /*0240*/ 	.word	0x000000a8
        /*0244*/ 	.short	0x0100
        /*0246*/ 	.byte	0x04
	.zero		1


	//   ....[22]....
        /*0248*/ 	.word	0x00000c90
        /*024c*/ 	.word	0x000000ff
        /*0250*/ 	.word	0x000000b0
        /*0254*/ 	.short	0x0100
        /*0256*/ 	.byte	0x04
	.zero		1


	//   ....[23]....
        /*0258*/ 	.word	0x00000ca0
        /*025c*/ 	.word	0x000000ff
        /*0260*/ 	.word	0x000000c0
        /*0264*/ 	.short	0x0100
        /*0266*/ 	.byte	0x04
	.zero		1


	//   ....[24]....
        /*0268*/ 	.word	0x00000cb0
        /*026c*/ 	.word	0x000000ff
        /*0270*/ 	.word	0x000000b8
        /*0274*/ 	.short	0x0100
        /*0276*/ 	.byte	0x04
	.zero		1


	//   ....[25]....
        /*0278*/ 	.word	0x00000cc0
        /*027c*/ 	.word	0x000000ff
        /*0280*/ 	.word	0x000000c8
        /*0284*/ 	.short	0x0100
        /*0286*/ 	.byte	0x04
	.zero		1


	//   ....[26]....
        /*0288*/ 	.word	0x00001920
        /*028c*/ 	.word	0x00000000
        /*0290*/ 	.word	0x000000c0
        /*0294*/ 	.short	0x010a
        /*0296*/ 	.byte	0xff
	.zero		1


	//   ....[27]....
        /*0298*/ 	.word	0x00001950
        /*029c*/ 	.word	0x00000000
        /*02a0*/ 	.word	0x000000b0
        /*02a4*/ 	.short	0x0101
        /*02a6*/ 	.byte	0xff
	.zero		1


	//   ....[28]....
        /*02a8*/ 	.word	0x00001a30
        /*02ac*/ 	.word	0x000000ff
        /*02b0*/ 	.word	0x00000018
        /*02b4*/ 	.short	0x010a
        /*02b6*/ 	.byte	0x04
	.zero		1


	//   ....[29]....
        /*02b8*/ 	.word	0x00001ab0
        /*02bc*/ 	.word	0x000000ff
        /*02c0*/ 	.word	0x00000018
        /*02c4*/ 	.short	0x010a
        /*02c6*/ 	.byte	0x21
	.zero		1


	//   ....[30]....
        /*02c8*/ 	.word	0x00001c40
        /*02cc*/ 	.word	0x000000ff
        /*02d0*/ 	.word	0x00000018
        /*02d4*/ 	.short	0x010a
        /*02d6*/ 	.byte	0x08
	.zero		1


	//   ....[31]....
        /*02d8*/ 	.word	0x00001d80
        /*02dc*/ 	.word	0x000000ff
        /*02e0*/ 	.word	0x00000048
        /*02e4*/ 	.short	0x0101
        /*02e6*/ 	.byte	0x06
	.zero		1


	//   ....[32]....
        /*02e8*/ 	.word	0x00001da0
        /*02ec*/ 	.word	0x000000ff
        /*02f0*/ 	.word	0x00000018
        /*02f4*/ 	.short	0x010a
        /*02f6*/ 	.byte	0x04
	.zero		1


	//   ....[33]....
        /*02f8*/ 	.word	0x00001e20
        /*02fc*/ 	.word	0x000000ff
        /*0300*/ 	.word	0x00000018
        /*0304*/ 	.short	0x010a
        /*0306*/ 	.byte	0x11
	.zero		1


	//   ....[34]....
        /*0308*/ 	.word	0x00001fb0
        /*030c*/ 	.word	0x000000ff
        /*0310*/ 	.word	0x00000018
        /*0314*/ 	.short	0x010a
        /*0316*/ 	.byte	0x07
	.zero		1


	//   ....[35]....
        /*0318*/ 	.word	0x00002120
        /*031c*/ 	.word	0x00000003
        /*0320*/ 	.word	0x00000050
        /*0324*/ 	.short	0x010a
        /*0326*/ 	.byte	0xff
	.zero		1


	//   ....[36]....
        /*0328*/ 	.word	0x00002270
        /*032c*/ 	.word	0x00000000
        /*0330*/ 	.word	0x00000000
        /*0334*/ 	.short	0x0101
        /*0336*/ 	.byte	0xff
	.zero		1


	//   ....[37]....
        /*0338*/ 	.word	0x00002810
        /*033c*/ 	.word	0x000000ff
        /*0340*/ 	.word	0x00000000
        /*0344*/ 	.short	0x010a
        /*0346*/ 	.byte	0x04
	.zero		1


	//   ....[38]....
        /*0348*/ 	.word	0x000028a0
        /*034c*/ 	.word	0x000000ff
        /*0350*/ 	.word	0x00000000
        /*0354*/ 	.short	0x010a
        /*0356*/ 	.byte	0x05
	.zero		1


	//   ....[39]....
        /*0358*/ 	.word	0x00002940
        /*035c*/ 	.word	0x00000000
        /*0360*/ 	.word	0x00000000
        /*0364*/ 	.short	0x010a
        /*0366*/ 	.byte	0xff
	.zero		1


	//   ....[40]....
        /*0368*/ 	.word	0x00002a60
        /*036c*/ 	.word	0x00000002
        /*0370*/ 	.word	0x000000b0
        /*0374*/ 	.short	0x010a
        /*0376*/ 	.byte	0xff
	.zero		1


	//   ....[41]....
        /*0378*/ 	.word	0x00002ad0
        /*037c*/ 	.word	0x00000002
        /*0380*/ 	.word	0x00000000
        /*0384*/ 	.short	0x0101
        /*0386*/ 	.byte	0xff
	.zero		1


	//   ....[42]....
        /*0388*/ 	.word	0x00002af0
        /*038c*/ 	.word	0x000000ff
        /*0390*/ 	.word	0x00000060
        /*0394*/ 	.short	0x010a
        /*0396*/ 	.byte	0x04
	.zero		1


	//   ....[43]....
        /*0398*/ 	.word	0x00002c10
        /*039c*/ 	.word	0x00000002
        /*03a0*/ 	.word	0x00000050
        /*03a4*/ 	.short	0x010a
        /*03a6*/ 	.byte	0xff
	.zero		1


	//   ....[44]....
        /*03a8*/ 	.word	0x00002d10
        /*03ac*/ 	.word	0x00000002
        /*03b0*/ 	.word	0x00000000
        /*03b4*/ 	.short	0x0101
        /*03b6*/ 	.byte	0xff
	.zero		1


	//   ....[45]....
        /*03b8*/ 	.word	0x00002da0
        /*03bc*/ 	.word	0x000000ff
        /*03c0*/ 	.word	0x00000060
        /*03c4*/ 	.short	0x0106
        /*03c6*/ 	.byte	0x04
	.zero		1


	//   ....[46]....
        /*03c8*/ 	.word	0x00002dc0
        /*03cc*/ 	.word	0x000000ff
        /*03d0*/ 	.word	0x00000060
        /*03d4*/ 	.short	0x010a
        /*03d6*/ 	.byte	0x04
	.zero		1


	//   ....[47]....
        /*03d8*/ 	.word	0x00002e50
        /*03dc*/ 	.word	0x000000ff
        /*03e0*/ 	.word	0x00000060
        /*03e4*/ 	.short	0x0106
        /*03e6*/ 	.byte	0x07
	.zero		1


	//   ....[48]....
        /*03e8*/ 	.word	0x00002e90
        /*03ec*/ 	.word	0x00000000
        /*03f0*/ 	.word	0x00000060
        /*03f4*/ 	.short	0x010a
        /*03f6*/ 	.byte	0xff
	.zero		1


	//   ....[49]....
        /*03f8*/ 	.word	0x000033e0
        /*03fc*/ 	.word	0x00000000
        /*0400*/ 	.word	0x00000050
        /*0404*/ 	.short	0x010a
        /*0406*/ 	.byte	0xff
	.zero		1


	//   ....[50]....
        /*0408*/ 	.word	0x000034e0
        /*040c*/ 	.word	0x00000003
        /*0410*/ 	.word	0x00000000
        /*0414*/ 	.short	0x0101
        /*0416*/ 	.byte	0xff
	.zero		1


	//   ....[51]....
        /*0418*/ 	.word	0x000034f0
        /*041c*/ 	.word	0x000000ff
        /*0420*/ 	.word	0x00000000
        /*0424*/ 	.short	0x010a
        /*0426*/ 	.byte	0x04
	.zero		1


	//   ....[52]....
        /*0428*/ 	.word	0x00003570
        /*042c*/ 	.word	0x000000ff
        /*0430*/ 	.word	0x00000090
        /*0434*/ 	.short	0x010a
        /*0436*/ 	.byte	0x1f
	.zero		1


	//   ....[53]....
        /*0438*/ 	.word	0x00003650
        /*043c*/ 	.word	0x000000ff
        /*0440*/ 	.word	0x00000000
        /*0444*/ 	.short	0x010a
        /*0446*/ 	.byte	0x05
	.zero		1


	//   ....[54]....
        /*0448*/ 	.word	0x00003790
        /*044c*/ 	.word	0x000000ff
        /*0450*/ 	.word	0x00000000
        /*0454*/ 	.short	0x010a
        /*0456*/ 	.byte	0x04
	.zero		1


	//   ....[55]....
        /*0458*/ 	.word	0x00003a20
        /*045c*/ 	.word	0x000000ff
        /*0460*/ 	.word	0x00000000
        /*0464*/ 	.short	0x010a
        /*0466*/ 	.byte	0x04
	.zero		1


	//   ....[56]....
        /*0468*/ 	.word	0x00003ab0
        /*046c*/ 	.word	0x000000ff
        /*0470*/ 	.word	0x00000000
        /*0474*/ 	.short	0x010a
        /*0476*/ 	.byte	0x05
	.zero		1


	//   ....[57]....
        /*0478*/ 	.word	0x00003b40
        /*047c*/ 	.word	0x000000ff
        /*0480*/ 	.word	0x00000000
        /*0484*/ 	.short	0x010a
        /*0486*/ 	.byte	0x05
	.zero		1


	//   ....[58]....
        /*0488*/ 	.word	0x00003bd0
        /*048c*/ 	.word	0x000000ff
        /*0490*/ 	.word	0x00000000
        /*0494*/ 	.short	0x010a
        /*0496*/ 	.byte	0x04
	.zero		1


	//   ....[59]....
        /*0498*/ 	.word	0x00004070
        /*049c*/ 	.word	0x00000007
        /*04a0*/ 	.word	0x00000050
        /*04a4*/ 	.short	0x010a
        /*04a6*/ 	.byte	0xff
	.zero		1


	//   ....[60]....
        /*04a8*/ 	.word	0x000041e0
        /*04ac*/ 	.word	0x00000000
        /*04b0*/ 	.word	0x00000000
        /*04b4*/ 	.short	0x0101
        /*04b6*/ 	.byte	0xff
	.zero		1


	//   ....[61]....
        /*04b8*/ 	.word	0x00004650
        /*04bc*/ 	.word	0x000000ff
        /*04c0*/ 	.word	0x00000048
        /*04c4*/ 	.short	0x010a
        /*04c6*/ 	.byte	0x11
	.zero		1


	//   ....[62]....
        /*04c8*/ 	.word	0x000047d0
        /*04cc*/ 	.word	0x000000ff
        /*04d0*/ 	.word	0x00000038
        /*04d4*/ 	.short	0x010a
        /*04d6*/ 	.byte	0x11
	.zero		1


	//   ....[63]....
        /*04d8*/ 	.word	0x000049e0
        /*04dc*/ 	.word	0x000000ff
        /*04e0*/ 	.word	0x00000030
        /*04e4*/ 	.short	0x010b
        /*04e6*/ 	.byte	0x11
	.zero		1


	//   ....[64]....
        /*04e8*/ 	.word	0x000049f0
        /*04ec*/ 	.word	0x000000ff
        /*04f0*/ 	.word	0x00000000
        /*04f4*/ 	.short	0x0101
        /*04f6*/ 	.byte	0x30
	.zero		1


	//   ....[65]....
        /*04f8*/ 	.word	0x00004a30
        /*04fc*/ 	.word	0x00000000
        /*0500*/ 	.word	0x00000038
        /*0504*/ 	.short	0x010a
        /*0506*/ 	.byte	0xff
	.zero		1


	//   ....[66]....
        /*0508*/ 	.word	0x00004d70
        /*050c*/ 	.word	0x00000003
        /*0510*/ 	.word	0x00000050
        /*0514*/ 	.short	0x010a
        /*0516*/ 	.byte	0xff
	.zero		1


	//   ....[67]....
        /*0518*/ 	.word	0x00004ef0
        /*051c*/ 	.word	0x00000000
        /*0520*/ 	.word	0x00000000
        /*0524*/ 	.short	0x0101
        /*0526*/ 	.byte	0xff
	.zero		1


	//   ....[68]....
        /*0528*/ 	.word	0x00005950
        /*052c*/ 	.word	0x000000ff
        /*0530*/ 	.word	0x00000030
        /*0534*/ 	.short	0x010a
        /*0536*/ 	.byte	0x2c
	.zero		1


	//   ....[69]....
        /*0538*/ 	.word	0x00005960
        /*053c*/ 	.word	0x00000016
        /*0540*/ 	.word	0x00000070
        /*0544*/ 	.short	0x010a
        /*0546*/ 	.byte	0xff
	.zero		1


	//   ....[70]....
        /*0548*/ 	.word	0x00005b10
        /*054c*/ 	.word	0x000000ff
        /*0550*/ 	.word	0x00000030
        /*0554*/ 	.short	0x010a
        /*0556*/ 	.byte	0x2c
	.zero		1


	//   ....[71]....
        /*0558*/ 	.word	0x00005bf0
        /*055c*/ 	.word	0x000000ff
        /*0560*/ 	.word	0x00000000
        /*0564*/ 	.short	0x0101
        /*0566*/ 	.byte	0x04
	.zero		1


	//   ....[72]....
        /*0568*/ 	.word	0x00005c50
        /*056c*/ 	.word	0x00000016
        /*0570*/ 	.word	0x00000070
        /*0574*/ 	.short	0x010a
        /*0576*/ 	.byte	0xff
	.zero		1


	//   ....[73]....
        /*0578*/ 	.word	0x00005fc0
        /*057c*/ 	.word	0x000000ff
        /*0580*/ 	.word	0x00000000
        /*0584*/ 	.short	0x0101
        /*0586*/ 	.byte	0x04
	.zero		1


	//   ....[74]....
        /*0588*/ 	.word	0x000068a0
        /*058c*/ 	.word	0x00000000
        /*0590*/ 	.word	0x000000c0
        /*0594*/ 	.short	0x010a
        /*0596*/ 	.byte	0xff
	.zero		1


	//   ....[75]....
        /*0598*/ 	.word	0x00006900
        /*059c*/ 	.word	0x00000000
        /*05a0*/ 	.word	0x00000018
        /*05a4*/ 	.short	0x010a
        /*05a6*/ 	.byte	0xff
	.zero		1


	//   ....[76]....
        /*05a8*/ 	.word	0x00006960
        /*05ac*/ 	.word	0x00000000
        /*05b0*/ 	.word	0x00000018
        /*05b4*/ 	.short	0x010a
        /*05b6*/ 	.byte	0xff
	.zero		1


	//   ....[77]....
        /*05b8*/ 	.word	0x000069b0
        /*05bc*/ 	.word	0x00000003
        /*05c0*/ 	.word	0x00000050
        /*05c4*/ 	.short	0x010a
        /*05c6*/ 	.byte	0xff
	.zero		1


	//   ....[78]....
        /*05c8*/ 	.word	0x00006a10
        /*05cc*/ 	.word	0x00000000
        /*05d0*/ 	.word	0x00000000
        /*05d4*/ 	.short	0x010a
        /*05d6*/ 	.byte	0xff
	.zero		1


	//   ....[79]....
        /*05d8*/ 	.word	0x00006a70
        /*05dc*/ 	.word	0x00000000
        /*05e0*/ 	.word	0x00000000
        /*05e4*/ 	.short	0x010a
        /*05e6*/ 	.byte	0xff
	.zero		1


	//   ....[80]....
        /*05e8*/ 	.word	0x00006ac0
        /*05ec*/ 	.word	0x00000002
        /*05f0*/ 	.word	0x000000b0
        /*05f4*/ 	.short	0x010a
        /*05f6*/ 	.byte	0xff
	.zero		1


	//   ....[81]....
        /*05f8*/ 	.word	0x00006b20
        /*05fc*/ 	.word	0x00000002
        /*0600*/ 	.word	0x00000060
        /*0604*/ 	.short	0x010a
        /*0606*/ 	.byte	0xff
	.zero		1


	//   ....[82]....
        /*0608*/ 	.word	0x00006b70
        /*060c*/ 	.word	0x00000002
        /*0610*/ 	.word	0x00000050
        /*0614*/ 	.short	0x010a
        /*0616*/ 	.byte	0xff
	.zero		1


	//   ....[83]....
        /*0618*/ 	.word	0x00006bd0
        /*061c*/ 	.word	0x00000000
        /*0620*/ 	.word	0x00000060
        /*0624*/ 	.short	0x010a
        /*0626*/ 	.byte	0xff
	.zero		1


	//   ....[84]....
        /*0628*/ 	.word	0x00006c20
        /*062c*/ 	.word	0x00000000
        /*0630*/ 	.word	0x00000050
        /*0634*/ 	.short	0x010a
        /*0636*/ 	.byte	0xff
	.zero		1


	//   ....[85]....
        /*0638*/ 	.word	0x00006c80
        /*063c*/ 	.word	0x00000002
        /*0640*/ 	.word	0x00000090
        /*0644*/ 	.short	0x010a
        /*0646*/ 	.byte	0xff
	.zero		1


	//   ....[86]....
        /*0648*/ 	.word	0x00006ce0
        /*064c*/ 	.word	0x00000000
        /*0650*/ 	.word	0x00000000
        /*0654*/ 	.short	0x010a
        /*0656*/ 	.byte	0xff
	.zero		1


	//   ....[87]....
        /*0658*/ 	.word	0x00006d40
        /*065c*/ 	.word	0x00000000
        /*0660*/ 	.word	0x00000000
        /*0664*/ 	.short	0x010a
        /*0666*/ 	.byte	0xff
	.zero		1


	//   ....[88]....
        /*0668*/ 	.word	0x00006da0
        /*066c*/ 	.word	0x00000000
        /*0670*/ 	.word	0x00000000
        /*0674*/ 	.short	0x010a
        /*0676*/ 	.byte	0xff
	.zero		1


	//   ....[89]....
        /*0678*/ 	.word	0x00006e00
        /*067c*/ 	.word	0x00000000
        /*0680*/ 	.word	0x00000000
        /*0684*/ 	.short	0x010a
        /*0686*/ 	.byte	0xff
	.zero		1


	//   ....[90]....
        /*0688*/ 	.word	0x00006e60
        /*068c*/ 	.word	0x00000000
        /*0690*/ 	.word	0x00000000
        /*0694*/ 	.short	0x010a
        /*0696*/ 	.byte	0xff
	.zero		1


	//   ....[91]....
        /*0698*/ 	.word	0x00006eb0
        /*069c*/ 	.word	0x00000007
        /*06a0*/ 	.word	0x00000050
        /*06a4*/ 	.short	0x010a
        /*06a6*/ 	.byte	0xff
	.zero		1


	//   ....[92]....
        /*06a8*/ 	.word	0x00006f10
        /*06ac*/ 	.word	0x00000000
        /*06b0*/ 	.word	0x00000048
        /*06b4*/ 	.short	0x010a
        /*06b6*/ 	.byte	0xff
	.zero		1


	//   ....[93]....
        /*06b8*/ 	.word	0x00006f70
        /*06bc*/ 	.word	0x00000000
        /*06c0*/ 	.word	0x00000038
        /*06c4*/ 	.short	0x010a
        /*06c6*/ 	.byte	0xff
	.zero		1


	//   ....[94]....
        /*06c8*/ 	.word	0x00006fc0
        /*06cc*/ 	.word	0x00000003
        /*06d0*/ 	.word	0x00000050
        /*06d4*/ 	.short	0x010a
        /*06d6*/ 	.byte	0xff
	.zero		1


	//   ....[95]....
        /*06d8*/ 	.word	0x00007020
        /*06dc*/ 	.word	0x00000000
        /*06e0*/ 	.word	0x00000030
        /*06e4*/ 	.short	0x010a
        /*06e6*/ 	.byte	0xff
	.zero		1


	//   ....[96]....
        /*06e8*/ 	.word	0x00007070
        /*06ec*/ 	.word	0x00000016
        /*06f0*/ 	.word	0x00000070
        /*06f4*/ 	.short	0x010a
        /*06f6*/ 	.byte	0xff
	.zero		1


	//----- nvinfo : EIATTR_NUM_MBARRIERS
	.align		4
.L_47:
        /*06f8*/ 	.byte	0x03, 0x38
        /*06fa*/ 	.short	0x001a


	//----- nvinfo : EIATTR_EXIT_INSTR_OFFSETS
	.align		4
        /*06fc*/ 	.byte	0x04, 0x1c
        /*06fe*/ 	.short	(.L_49 - .L_48)


	//   ....[0]....
.L_48:
        /*0700*/ 	.word	0x00002970


	//   ....[1]....
        /*0704*/ 	.word	0x00002e60


	//   ....[2]....
        /*0708*/ 	.word	0x00002ec0


	//   ....[3]....
        /*070c*/ 	.word	0x00003e30


	//   ....[4]....
        /*0710*/ 	.word	0x00004a60


	//   ....[5]....
        /*0714*/ 	.word	0x00004aa0


	//   ....[6]....
        /*0718*/ 	.word	0x00006890


	//----- nvinfo : EIATTR_MAX_THREADS
	.align		4
.L_49:
        /*071c*/ 	.byte	0x04, 0x05
        /*071e*/ 	.short	(.L_51 - .L_50)
.L_50:
        /*0720*/ 	.word	0x00000100
        /*0724*/ 	.word	0x00000001
        /*0728*/ 	.word	0x00000001


	//----- nvinfo : EIATTR_CRS_STACK_SIZE
	.align		4
.L_51:
        /*072c*/ 	.byte	0x04, 0x1e
        /*072e*/ 	.short	(.L_53 - .L_52)
.L_52:
        /*0730*/ 	.word	0x00000000


	//----- nvinfo : EIATTR_CBANK_PARAM_SIZE
	.align		4
.L_53:
        /*0734*/ 	.byte	0x03, 0x19
        /*0736*/ 	.short	0x0800


	//----- nvinfo : EIATTR_PARAM_CBANK
	.align		4
        /*0738*/ 	.byte	0x04, 0x0a
        /*073a*/ 	.short	(.L_55 - .L_54)
	.align		4
.L_54:
        /*073c*/ 	.word	index@(.nv.constant0._ZN7cutlass13device_kernelINS_4gemm6kernel13GemmUniversalIN4cute5tupleIJiiiiEEENS1_10collective13CollectiveMmaINS1_35MainloopSm100TmaUmmaWarpSpecializedILi3ELi2ELi4ENS5_IJNS4_1CILi2EEESB_NSA_ILi1EEEEEEEENS5_IJNSA_ILi64EEESF_NSA_ILi128EEEEEENS_12float_e5m2_tENS5_IJlSC_lEEESI_SJ_NS4_8TiledMMAINS4_8MMA_AtomIJNS4_10MMA_TraitsINS4_19SM100_MMA_F8F6F4_SSEJSI_SI_fSF_SF_NS4_17integral_constantINS4_4UMMA5MajorELSQ_0EEESR_NSO_INSP_7ScaleInELSS_0EEEST_EEEEEENS4_6LayoutINS5_IJSC_SC_SC_EEENS5_IJNSA_ILi0EEESY_SY_EEEEENS5_IJNS4_10UnderscoreES11_S11_EEEEENS4_23SM90_TMA_LOAD_MULTICASTENS4_14ComposedLayoutINS4_7SwizzleILi3ELi4ELi3EEENS4_18smem_ptr_flag_bitsILi8EEENSW_INS5_IJNSA_ILi8EEESG_EEENS5_IJSG_SC_EEEEEEEvNS4_8identityES14_S1E_vS1F_EENS_8epilogue10collective18CollectiveEpilogueINS1H_23Sm100TmaWarpSpecializedILi1ELi1ELi32ELb0ELb0EEEJSH_NS5_IJNSW_ISF_SC_EES1M_EEESI_SJ_SI_SJ_NS1H_6fusion15FusionCallbacksIS1L_NS1O_17LinearCombinationISI_fSI_fLNS_15FloatRoundStyleE2EEESH_S1N_JEEENS4_5SM1004TMEM4LOAD26SM100_TMEM_LOAD_16dp32b32xENS4_13SM90_TMA_LOADENS15_INS16_ILi2ELi4ELi3EEES19_NSW_INS5_IJS1A_SF_EEENS5_IJSF_SC_EEEEEEENS4_39AutoVectorizingCopyWithAssumedAlignmentILi128EEENS4_14SM90_TMA_STOREES23_S25_S25_EEEvvEEEEvNT_6ParamsE)
        /*0740*/ 	.short	0x0380
        /*0742*/ 	.short	0x0800


	//----- nvinfo : EIATTR_SW_WAR
	.align		4
.L_55:
        /*0744*/ 	.byte	0x04, 0x36
        /*0746*/ 	.short	(.L_57 - .L_56)
.L_56:
        /*0748*/ 	.word	0x00000008
.L_57:


//--------------------- .nv.callgraph             --------------------------
	.section	.nv.callgraph,"",@"SHT_CUDA_CALLGRAPH"
	.align	4
	.sectionentsize	8
	.align		4
        /*0000*/ 	.word	0x00000000
	.align		4
        /*0004*/ 	.word	0xffffffff
	.align		4
        /*0008*/ 	.word	index@(_ZN7cutlass13device_kernelINS_4gemm6kernel13GemmUniversalIN4cute5tupleIJiiiiEEENS1_10collective13CollectiveMmaINS1_35MainloopSm100TmaUmmaWarpSpecializedILi3ELi2ELi4ENS5_IJNS4_1CILi2EEESB_NSA_ILi1EEEEEEEENS5_IJNSA_ILi64EEESF_NSA_ILi128EEEEEENS_12float_e5m2_tENS5_IJlSC_lEEESI_SJ_NS4_8TiledMMAINS4_8MMA_AtomIJNS4_10MMA_TraitsINS4_19SM100_MMA_F8F6F4_SSEJSI_SI_fSF_SF_NS4_17integral_constantINS4_4UMMA5MajorELSQ_0EEESR_NSO_INSP_7ScaleInELSS_0EEEST_EEEEEENS4_6LayoutINS5_IJSC_SC_SC_EEENS5_IJNSA_ILi0EEESY_SY_EEEEENS5_IJNS4_10UnderscoreES11_S11_EEEEENS4_23SM90_TMA_LOAD_MULTICASTENS4_14ComposedLayoutINS4_7SwizzleILi3ELi4ELi3EEENS4_18smem_ptr_flag_bitsILi8EEENSW_INS5_IJNSA_ILi8EEESG_EEENS5_IJSG_SC_EEEEEEEvNS4_8identityES14_S1E_vS1F_EENS_8epilogue10collective18CollectiveEpilogueINS1H_23Sm100TmaWarpSpecializedILi1ELi1ELi32ELb0ELb0EEEJSH_NS5_IJNSW_ISF_SC_EES1M_EEESI_SJ_SI_SJ_NS1H_6fusion15FusionCallbacksIS1L_NS1O_17LinearCombinationISI_fSI_fLNS_15FloatRoundStyleE2EEESH_S1N_JEEENS4_5SM1004TMEM4LOAD26SM100_TMEM_LOAD_16dp32b32xENS4_13SM90_TMA_LOADENS15_INS16_ILi2ELi4ELi3EEES19_NSW_INS5_IJS1A_SF_EEENS5_IJSF_SC_EEEEEEENS4_39AutoVectorizingCopyWithAssumedAlignmentILi128EEENS4_14SM90_TMA_STOREES23_S25_S25_EEEvvEEEEvNT_6ParamsE)
	.align		4
        /*000c*/ 	.word	index@(__assertfail)
	.align		4
        /*0010*/ 	.word	0x00000000
	.align		4
        /*0014*/ 	.word	0xfffffffe
	.align		4
        /*0018*/ 	.word	0x00000000
	.align		4
        /*001c*/ 	.word	0xfffffffd
	.align		4
        /*0020*/ 	.word	0x00000000
	.align		4
        /*0024*/ 	.word	0xfffffffc


//--------------------- .nv.constant4             --------------------------
	.section	.nv.constant4,"a",@progbits
	.align	8
	.align		8
.nv.constant4:
        /*0000*/ 	.dword	__assertfail
	.align		8
        /*0008*/ 	.dword	__unnamed_1
	.align		8
        /*0010*/ 	.dword	__unnamed_2
	.align		8
        /*0018*/ 	.dword	_ZN39_INTERNAL_3c1615ba_4_k_cu_5dea50cc_96424cuda3std3__45__cpo5beginE
	.align		8
        /*0020*/ 	.dword	_ZN39_INTERNAL_3c1615ba_4_k_cu_5dea50cc_96424cuda3std3__45__cpo3endE
	.align		8
        /*0028*/ 	.dword	_ZN39_INTERNAL_3c1615ba_4_k_cu_5dea50cc_96424cuda3std3__45__cpo6cbeginE
	.align		8
        /*0030*/ 	.dword	_ZN39_INTERNAL_3c1615ba_4_k_cu_5dea50cc_96424cuda3std3__45__cpo4cendE
	.align		8
        /*0038*/ 	.dword	_ZN39_INTERNAL_3c1615ba_4_k_cu_5dea50cc_96424cuda3std3__441_GLOBAL__N__3c1615ba_4_k_cu_5dea50cc_96426ignoreE
	.align		8
        /*0040*/ 	.dword	_ZN39_INTERNAL_3c1615ba_4_k_cu_5dea50cc_96424cuda3std3__419piecewise_constructE
	.align		8
        /*0048*/ 	.dword	_ZN39_INTERNAL_3c1615ba_4_k_cu_5dea50cc_96424cuda3std3__48in_placeE
	.align		8
        /*0050*/ 	.dword	_ZN39_INTERNAL_3c1615ba_4_k_cu_5dea50cc_96424cuda3std6ranges3__45__cpo4swapE
	.align		8
        /*0058*/ 	.dword	_ZN39_INTERNAL_3c1615ba_4_k_cu_5dea50cc_96424cuda3std6ranges3__45__cpo9iter_moveE
	.align		8
        /*0060*/ 	.dword	_ZN39_INTERNAL_3c1615ba_4_k_cu_5dea50cc_96424cute7productE
	.align		8
        /*0068*/ 	.dword	_ZN39_INTERNAL_3c1615ba_4_k_cu_5dea50cc_96424cute1_E
	.align		8
        /*0070*/ 	.dword	$str$25
	.align		8
        /*0078*/ 	.dword	$str$26
	.align		8
        /*0080*/ 	.dword	$str$27
	.align		8
        /*0088*/ 	.dword	$str$28


//--------------------- .text._ZN7cutlass13device_kernelINS_4gemm6kernel13GemmUniversalIN4cute5tupleIJiiiiEEENS1_10collective13CollectiveMmaINS1_35MainloopSm100TmaUmmaWarpSpecializedILi3ELi2ELi4ENS5_IJNS4_1CILi2EEESB_NSA_ILi1EEEEEEEENS5_IJNSA_ILi64EEESF_NSA_ILi128EEEEEENS_12float_e5m2_tENS5_IJlSC_lEEESI_SJ_NS4_8TiledMMAINS4_8MMA_AtomIJNS4_10MMA_TraitsINS4_19SM100_MMA_F8F6F4_SSEJSI_SI_fSF_SF_NS4_17integral_constantINS4_4UMMA5MajorELSQ_0EEESR_NSO_INSP_7ScaleInELSS_0EEEST_EEEEEENS4_6LayoutINS5_IJSC_SC_SC_EEENS5_IJNSA_ILi0EEESY_SY_EEEEENS5_IJNS4_10UnderscoreES11_S11_EEEEENS4_23SM90_TMA_LOAD_MULTICASTENS4_14ComposedLayoutINS4_7SwizzleILi3ELi4ELi3EEENS4_18smem_ptr_flag_bitsILi8EEENSW_INS5_IJNSA_ILi8EEESG_EEENS5_IJSG_SC_EEEEEEEvNS4_8identityES14_S1E_vS1F_EENS_8epilogue10collective18CollectiveEpilogueINS1H_23Sm100TmaWarpSpecializedILi1ELi1ELi32ELb0ELb0EEEJSH_NS5_IJNSW_ISF_SC_EES1M_EEESI_SJ_SI_SJ_NS1H_6fusion15FusionCallbacksIS1L_NS1O_17LinearCombinationISI_fSI_fLNS_15FloatRoundStyleE2EEESH_S1N_JEEENS4_5SM1004TMEM4LOAD26SM100_TMEM_LOAD_16dp32b32xENS4_13SM90_TMA_LOADENS15_INS16_ILi2ELi4ELi3EEES19_NSW_INS5_IJS1A_SF_EEENS5_IJSF_SC_EEEEEEENS4_39AutoVectorizingCopyWithAssumedAlignmentILi128EEENS4_14SM90_TMA_STOREES23_S25_S25_EEEvvEEEEvNT_6ParamsE --------------------------
	.section	.text._ZN7cutlass13device_kernelINS_4gemm6kernel13GemmUniversalIN4cute5tupleIJiiiiEEENS1_10collective13CollectiveMmaINS1_35MainloopSm100TmaUmmaWarpSpecializedILi3ELi2ELi4ENS5_IJNS4_1CILi2EEESB_NSA_ILi1EEEEEEEENS5_IJNSA_ILi64EEESF_NSA_ILi128EEEEEENS_12float_e5m2_tENS5_IJlSC_lEEESI_SJ_NS4_8TiledMMAINS4_8MMA_AtomIJNS4_10MMA_TraitsINS4_19SM100_MMA_F8F6F4_SSEJSI_SI_fSF_SF_NS4_17integral_constantINS4_4UMMA5MajorELSQ_0EEESR_NSO_INSP_7ScaleInELSS_0EEEST_EEEEEENS4_6LayoutINS5_IJSC_SC_SC_EEENS5_IJNSA_ILi0EEESY_SY_EEEEENS5_IJNS4_10UnderscoreES11_S11_EEEEENS4_23SM90_TMA_LOAD_MULTICASTENS4_14ComposedLayoutINS4_7SwizzleILi3ELi4ELi3EEENS4_18smem_ptr_flag_bitsILi8EEENSW_INS5_IJNSA_ILi8EEESG_EEENS5_IJSG_SC_EEEEEEEvNS4_8identityES14_S1E_vS1F_EENS_8epilogue10collective18CollectiveEpilogueINS1H_23Sm100TmaWarpSpecializedILi1ELi1ELi32ELb0ELb0EEEJSH_NS5_IJNSW_ISF_SC_EES1M_EEESI_SJ_SI_SJ_NS1H_6fusion15FusionCallbacksIS1L_NS1O_17LinearCombinationISI_fSI_fLNS_15FloatRoundStyleE2EEESH_S1N_JEEENS4_5SM1004TMEM4LOAD26SM100_TMEM_LOAD_16dp32b32xENS4_13SM90_TMA_LOADENS15_INS16_ILi2ELi4ELi3EEES19_NSW_INS5_IJS1A_SF_EEENS5_IJSF_SC_EEEEEEENS4_39AutoVectorizingCopyWithAssumedAlignmentILi128EEENS4_14SM90_TMA_STOREES23_S25_S25_EEEvvEEEEvNT_6ParamsE,"ax",@progbits
	.align	128
.text._ZN7cutlass13device_kernelINS_4gemm6kernel13GemmUniversalIN4cute5tupleIJiiiiEEENS1_10collective13CollectiveMmaINS1_35MainloopSm100TmaUmmaWarpSpecializedILi3ELi2ELi4ENS5_IJNS4_1CILi2EEESB_NSA_ILi1EEEEEEEENS5_IJNSA_ILi64EEESF_NSA_ILi128EEEEEENS_12float_e5m2_tENS5_IJlSC_lEEESI_SJ_NS4_8TiledMMAINS4_8MMA_AtomIJNS4_10MMA_TraitsINS4_19SM100_MMA_F8F6F4_SSEJSI_SI_fSF_SF_NS4_17integral_constantINS4_4UMMA5MajorELSQ_0EEESR_NSO_INSP_7ScaleInELSS_0EEEST_EEEEEENS4_6LayoutINS5_IJSC_SC_SC_EEENS5_IJNSA_ILi0EEESY_SY_EEEEENS5_IJNS4_10UnderscoreES11_S11_EEEEENS4_23SM90_TMA_LOAD_MULTICASTENS4_14ComposedLayoutINS4_7SwizzleILi3ELi4ELi3EEENS4_18smem_ptr_flag_bitsILi8EEENSW_INS5_IJNSA_ILi8EEESG_EEENS5_IJSG_SC_EEEEEEEvNS4_8identityES14_S1E_vS1F_EENS_8epilogue10collective18CollectiveEpilogueINS1H_23Sm100TmaWarpSpecializedILi1ELi1ELi32ELb0ELb0EEEJSH_NS5_IJNSW_ISF_SC_EES1M_EEESI_SJ_SI_SJ_NS1H_6fusion15FusionCallbacksIS1L_NS1O_17LinearCombinationISI_fSI_fLNS_15FloatRoundStyleE2EEESH_S1N_JEEENS4_5SM1004TMEM4LOAD26SM100_TMEM_LOAD_16dp32b32xENS4_13SM90_TMA_LOADENS15_INS16_ILi2ELi4ELi3EEES19_NSW_INS5_IJS1A_SF_EEENS5_IJSF_SC_EEEEEEENS4_39AutoVectorizingCopyWithAssumedAlignmentILi128EEENS4_14SM90_TMA_STOREES23_S25_S25_EEEvvEEEEvNT_6ParamsE:
        .type           _ZN7cutlass13device_kernelINS_4gemm6kernel13GemmUniversalIN4cute5tupleIJiiiiEEENS1_10collective13CollectiveMmaINS1_35MainloopSm100TmaUmmaWarpSpecializedILi3ELi2ELi4ENS5_IJNS4_1CILi2EEESB_NSA_ILi1EEEEEEEENS5_IJNSA_ILi64EEESF_NSA_ILi128EEEEEENS_12float_e5m2_tENS5_IJlSC_lEEESI_SJ_NS4_8TiledMMAINS4_8MMA_AtomIJNS4_10MMA_TraitsINS4_19SM100_MMA_F8F6F4_SSEJSI_SI_fSF_SF_NS4_17integral_constantINS4_4UMMA5MajorELSQ_0EEESR_NSO_INSP_7ScaleInELSS_0EEEST_EEEEEENS4_6LayoutINS5_IJSC_SC_SC_EEENS5_IJNSA_ILi0EEESY_SY_EEEEENS5_IJNS4_10UnderscoreES11_S11_EEEEENS4_23SM90_TMA_LOAD_MULTICASTENS4_14ComposedLayoutINS4_7SwizzleILi3ELi4ELi3EEENS4_18smem_ptr_flag_bitsILi8EEENSW_INS5_IJNSA_ILi8EEESG_EEENS5_IJSG_SC_EEEEEEEvNS4_8identityES14_S1E_vS1F_EENS_8epilogue10collective18CollectiveEpilogueINS1H_23Sm100TmaWarpSpecializedILi1ELi1ELi32ELb0ELb0EEEJSH_NS5_IJNSW_ISF_SC_EES1M_EEESI_SJ_SI_SJ_NS1H_6fusion15FusionCallbacksIS1L_NS1O_17LinearCombinationISI_fSI_fLNS_15FloatRoundStyleE2EEESH_S1N_JEEENS4_5SM1004TMEM4LOAD26SM100_TMEM_LOAD_16dp32b32xENS4_13SM90_TMA_LOADENS15_INS16_ILi2ELi4ELi3EEES19_NSW_INS5_IJS1A_SF_EEENS5_IJSF_SC_EEEEEEENS4_39AutoVectorizingCopyWithAssumedAlignmentILi128EEENS4_14SM90_TMA_STOREES23_S25_S25_EEEvvEEEEvNT_6ParamsE,@function
        .size           _ZN7cutlass13device_kernelINS_4gemm6kernel13GemmUniversalIN4cute5tupleIJiiiiEEENS1_10collective13CollectiveMmaINS1_35MainloopSm100TmaUmmaWarpSpecializedILi3ELi2ELi4ENS5_IJNS4_1CILi2EEESB_NSA_ILi1EEEEEEEENS5_IJNSA_ILi64EEESF_NSA_ILi128EEEEEENS_12float_e5m2_tENS5_IJlSC_lEEESI_SJ_NS4_8TiledMMAINS4_8MMA_AtomIJNS4_10MMA_TraitsINS4_19SM100_MMA_F8F6F4_SSEJSI_SI_fSF_SF_NS4_17integral_constantINS4_4UMMA5MajorELSQ_0EEESR_NSO_INSP_7ScaleInELSS_0EEEST_EEEEEENS4_6LayoutINS5_IJSC_SC_SC_EEENS5_IJNSA_ILi0EEESY_SY_EEEEENS5_IJNS4_10UnderscoreES11_S11_EEEEENS4_23SM90_TMA_LOAD_MULTICASTENS4_14ComposedLayoutINS4_7SwizzleILi3ELi4ELi3EEENS4_18smem_ptr_flag_bitsILi8EEENSW_INS5_IJNSA_ILi8EEESG_EEENS5_IJSG_SC_EEEEEEEvNS4_8identityES14_S1E_vS1F_EENS_8epilogue10collective18CollectiveEpilogueINS1H_23Sm100TmaWarpSpecializedILi1ELi1ELi32ELb0ELb0EEEJSH_NS5_IJNSW_ISF_SC_EES1M_EEESI_SJ_SI_SJ_NS1H_6fusion15FusionCallbacksIS1L_NS1O_17LinearCombinationISI_fSI_fLNS_15FloatRoundStyleE2EEESH_S1N_JEEENS4_5SM1004TMEM4LOAD26SM100_TMEM_LOAD_16dp32b32xENS4_13SM90_TMA_LOADENS15_INS16_ILi2ELi4ELi3EEES19_NSW_INS5_IJS1A_SF_EEENS5_IJSF_SC_EEEEEEENS4_39AutoVectorizingCopyWithAssumedAlignmentILi128EEENS4_14SM90_TMA_STOREES23_S25_S25_EEEvvEEEEvNT_6ParamsE,(.L_x_132 - _ZN7cutlass13device_kernelINS_4gemm6kernel13GemmUniversalIN4cute5tupleIJiiiiEEENS1_10collective13CollectiveMmaINS1_35MainloopSm100TmaUmmaWarpSpecializedILi3ELi2ELi4ENS5_IJNS4_1CILi2EEESB_NSA_ILi1EEEEEEEENS5_IJNSA_ILi64EEESF_NSA_ILi128EEEEEENS_12float_e5m2_tENS5_IJlSC_lEEESI_SJ_NS4_8TiledMMAINS4_8MMA_AtomIJNS4_10MMA_TraitsINS4_19SM100_MMA_F8F6F4_SSEJSI_SI_fSF_SF_NS4_17integral_constantINS4_4UMMA5MajorELSQ_0EEESR_NSO_INSP_7ScaleInELSS_0EEEST_EEEEEENS4_6LayoutINS5_IJSC_SC_SC_EEENS5_IJNSA_ILi0EEESY_SY_EEEEENS5_IJNS4_10UnderscoreES11_S11_EEEEENS4_23SM90_TMA_LOAD_MULTICASTENS4_14ComposedLayoutINS4_7SwizzleILi3ELi4ELi3EEENS4_18smem_ptr_flag_bitsILi8EEENSW_INS5_IJNSA_ILi8EEESG_EEENS5_IJSG_SC_EEEEEEEvNS4_8identityES14_S1E_vS1F_EENS_8epilogue10collective18CollectiveEpilogueINS1H_23Sm100TmaWarpSpecializedILi1ELi1ELi32ELb0ELb0EEEJSH_NS5_IJNSW_ISF_SC_EES1M_EEESI_SJ_SI_SJ_NS1H_6fusion15FusionCallbacksIS1L_NS1O_17LinearCombinationISI_fSI_fLNS_15FloatRoundStyleE2EEESH_S1N_JEEENS4_5SM1004TMEM4LOAD26SM100_TMEM_LOAD_16dp32b32xENS4_13SM90_TMA_LOADENS15_INS16_ILi2ELi4ELi3EEES19_NSW_INS5_IJS1A_SF_EEENS5_IJSF_SC_EEEEEEENS4_39AutoVectorizingCopyWithAssumedAlignmentILi128EEENS4_14SM90_TMA_STOREES23_S25_S25_EEEvvEEEEvNT_6ParamsE)
        .other          _ZN7cutlass13device_kernelINS_4gemm6kernel13GemmUniversalIN4cute5tupleIJiiiiEEENS1_10collective13CollectiveMmaINS1_35MainloopSm100TmaUmmaWarpSpecializedILi3ELi2ELi4ENS5_IJNS4_1CILi2EEESB_NSA_ILi1EEEEEEEENS5_IJNSA_ILi64EEESF_NSA_ILi128EEEEEENS_12float_e5m2_tENS5_IJlSC_lEEESI_SJ_NS4_8TiledMMAINS4_8MMA_AtomIJNS4_10MMA_TraitsINS4_19SM100_MMA_F8F6F4_SSEJSI_SI_fSF_SF_NS4_17integral_constantINS4_4UMMA5MajorELSQ_0EEESR_NSO_INSP_7ScaleInELSS_0EEEST_EEEEEENS4_6LayoutINS5_IJSC_SC_SC_EEENS5_IJNSA_ILi0EEESY_SY_EEEEENS5_IJNS4_10UnderscoreES11_S11_EEEEENS4_23SM90_TMA_LOAD_MULTICASTENS4_14ComposedLayoutINS4_7SwizzleILi3ELi4ELi3EEENS4_18smem_ptr_flag_bitsILi8EEENSW_INS5_IJNSA_ILi8EEESG_EEENS5_IJSG_SC_EEEEEEEvNS4_8identityES14_S1E_vS1F_EENS_8epilogue10collective18CollectiveEpilogueINS1H_23Sm100TmaWarpSpecializedILi1ELi1ELi32ELb0ELb0EEEJSH_NS5_IJNSW_ISF_SC_EES1M_EEESI_SJ_SI_SJ_NS1H_6fusion15FusionCallbacksIS1L_NS1O_17LinearCombinationISI_fSI_fLNS_15FloatRoundStyleE2EEESH_S1N_JEEENS4_5SM1004TMEM4LOAD26SM100_TMEM_LOAD_16dp32b32xENS4_13SM90_TMA_LOADENS15_INS16_ILi2ELi4ELi3EEES19_NSW_INS5_IJS1A_SF_EEENS5_IJSF_SC_EEEEEEENS4_39AutoVectorizingCopyWithAssumedAlignmentILi128EEENS4_14SM90_TMA_STOREES23_S25_S25_EEEvvEEEEvNT_6ParamsE,@"STO_CUDA_ENTRY STV_DEFAULT"
_ZN7cutlass13device_kernelINS_4gemm6kernel13GemmUniversalIN4cute5tupleIJiiiiEEENS1_10collective13CollectiveMmaINS1_35MainloopSm100TmaUmmaWarpSpecializedILi3ELi2ELi4ENS5_IJNS4_1CILi2EEESB_NSA_ILi1EEEEEEEENS5_IJNSA_ILi64EEESF_NSA_ILi128EEEEEENS_12float_e5m2_tENS5_IJlSC_lEEESI_SJ_NS4_8TiledMMAINS4_8MMA_AtomIJNS4_10MMA_TraitsINS4_19SM100_MMA_F8F6F4_SSEJSI_SI_fSF_SF_NS4_17integral_constantINS4_4UMMA5MajorELSQ_0EEESR_NSO_INSP_7ScaleInELSS_0EEEST_EEEEEENS4_6LayoutINS5_IJSC_SC_SC_EEENS5_IJNSA_ILi0EEESY_SY_EEEEENS5_IJNS4_10UnderscoreES11_S11_EEEEENS4_23SM90_TMA_LOAD_MULTICASTENS4_14ComposedLayoutINS4_7SwizzleILi3ELi4ELi3EEENS4_18smem_ptr_flag_bitsILi8EEENSW_INS5_IJNSA_ILi8EEESG_EEENS5_IJSG_SC_EEEEEEEvNS4_8identityES14_S1E_vS1F_EENS_8epilogue10collective18CollectiveEpilogueINS1H_23Sm100TmaWarpSpecializedILi1ELi1ELi32ELb0ELb0EEEJSH_NS5_IJNSW_ISF_SC_EES1M_EEESI_SJ_SI_SJ_NS1H_6fusion15FusionCallbacksIS1L_NS1O_17LinearCombinationISI_fSI_fLNS_15FloatRoundStyleE2EEESH_S1N_JEEENS4_5SM1004TMEM4LOAD26SM100_TMEM_LOAD_16dp32b32xENS4_13SM90_TMA_LOADENS15_INS16_ILi2ELi4ELi3EEES19_NSW_INS5_IJS1A_SF_EEENS5_IJSF_SC_EEEEEEENS4_39AutoVectorizingCopyWithAssumedAlignmentILi128EEENS4_14SM90_TMA_STOREES23_S25_S25_EEEvvEEEEvNT_6ParamsE:
[----:B------:R-:W1:Y:S01]  /*0000*/  LDC R1, c[0x0][0x37c] ;  /* 0x0000df00ff017b82 */ /* 0x000e620000000800 */
[----:B------:R-:W2:Y:S01]  /*0010*/  S2R R76, SR_TID.X ;  /* 0x00000000004c7919 */ /* 0x000ea20000002100 */
[----:B------:R-:W3:Y:S01]  /*0020*/  LDCU.64 UR8, c[0x0][0x890] ;  /* 0x00011200ff0877ac */ /* 0x000ee20008000a00 */
[----:B------:R-:W-:Y:S02]  /*0030*/  PRMT R79, RZ, 0x7610, R79 ;  /* 0x00007610ff4f7816 */ /* 0x000fe4000000004f */
[----:B------:R-:W-:Y:S01]  /*0040*/  ELECT P3, URZ, PT ;  /* 0x0000000000ff782f */ /* 0x000fe20003860000 */
[----:B---3--:R-:W-:-:S04]  /*0050*/  UISETP.NE.U32.AND UP0, UPT, UR8, URZ, UPT ;  /* 0x000000ff0800728c */ /* 0x008fc8000bf05070 */
[----:B------:R-:W-:Y:S01]  /*0060*/  UISETP.NE.AND.EX UP0, UPT, UR9, URZ, UPT, UP0 ;  /* 0x000000ff0900728c */ /* 0x000fe2000bf05300 */
[----:B--2---:R-:W-:-:S05]  /*0070*/  SHF.R.U32.HI R80, RZ, 0x5, R76 ;  /* 0x00000005ff507819 */ /* 0x004fca000001164c */
[----:B------:R-:W2:Y:S02]  /*0080*/  SHFL.IDX PT, R0, R80, RZ, 0x1f ;  /* 0x00001fff50007589 */ /* 0x000ea400000e0000 */
[----:B--2---:R-:W-:Y:S01]  /*0090*/  R2UR UR22, R0 ;  /* 0x00000000001672ca */ /* 0x004fe200000e0000 */
[----:B-1----:R-:W-:-:S14]  /*00a0*/  BRA.U UP0, `(.L_x_0) ;  /* 0x0000000100307547 */ /* 0x002fdc000b800000 */
[----:B------:R-:W1:Y:S02]  /*00b0*/  LDCU.64 UR4, c[0x0][0x888] ;  /* 0x00011100ff0477ac */ /* 0x000e640008000a00 */
[----:B-1----:R-:W-:-:S04]  /*00c0*/  UISETP.NE.U32.AND UP0, UPT, UR4, URZ, UPT ;  /* 0x000000ff0400728c */ /* 0x002fc8000bf05070 */
[----:B------:R-:W-:-:S09]  /*00d0*/  UISETP.NE.AND.EX UP0, UPT, UR5, URZ, UPT, UP0 ;  /* 0x000000ff0500728c */ /* 0x000fd2000bf05300 */
[----:B------:R-:W-:Y:S05]  /*00e0*/  BRA.U !UP0, `(.L_x_1) ;  /* 0x0000000108147547 */ /* 0x000fea000b800000 */
[----:B------:R-:W1:Y:S01]  /*00f0*/  LDC.64 R2, c[0x0][0x888] ;  /* 0x00022200ff027b82 */ /* 0x000e620000000a00 */
[----:B------:R-:W1:Y:S02]  /*0100*/  LDCU.64 UR4, c[0x0][0x358] ;  /* 0x00006b00ff0477ac */ /* 0x000e640008000a00 */
[----:B-1----:R1:W5:Y:S01]  /*0110*/  LDG.E R39, desc[UR4][R2.64] ;  /* 0x0000000402277981 */ /* 0x002362000c1e1900 */
[----:B------:R-:W-:Y:S01]  /*0120*/  HFMA2 R79, -RZ, RZ, 0, 5.9604644775390625e-08 ;  /* 0x00000001ff4f7431 */ /* 0x000fe200000001ff */
[----:B------:R-:W-:Y:S05]  /*0130*/  BRA `(.L_x_0) ;  /* 0x00000000000c7947 */ /* 0x000fea0003800000 */
.L_x_1:
[----:B------:R-:W1:Y:S01]  /*0140*/  LDCU UR4, c[0x0][0x880] ;  /* 0x00011000ff0477ac */ /* 0x000e620008000800 */
[----:B------:R-:W-:Y:S01]  /*0150*/  HFMA2 R79, -RZ, RZ, 0, 5.9604644775390625e-08 ;  /* 0x00000001ff4f7431 */ /* 0x000fe200000001ff */
[----:B-1----:R-:W-:-:S07]  /*0160*/  MOV R39, UR4 ;  /* 0x0000000400277c02 */ /* 0x002fce0008000f00 */
.L_x_0:
[----:B------:R-:W2:Y:S02]  /*0170*/  LDCU.64 UR4, c[0x0][0x8b0] ;  /* 0x00011600ff0477ac */ /* 0x000ea40008000a00 */
[----:B--2---:R-:W-:-:S04]  /*0180*/  UISETP.NE.U32.AND UP0, UPT, UR4, URZ, UPT ;  /* 0x000000ff0400728c */ /* 0x004fc8000bf05070 */
[----:B------:R-:W-:-:S09]  /*0190*/  UISETP.NE.AND.EX UP0, UPT, UR5, URZ, UPT, UP0 ;  /* 0x000000ff0500728c */ /* 0x000fd2000bf05300 */
[----:B------:R-:W-:Y:S05]  /*01a0*/  BRA.U UP0, `(.L_x_2) ;  /* 0x0000000100287547 */ /* 0x000fea000b800000 */
[----:B------:R-:W2:Y:S02]  /*01b0*/  LDCU.64 UR4, c[0x0][0x8a8] ;  /* 0x00011500ff0477ac */ /* 0x000ea40008000a00 */
[----:B--2---:R-:W-:-:S04]  /*01c0*/  UISETP.NE.U32.AND UP0, UPT, UR4, URZ, UPT ;  /* 0x000000ff0400728c */ /* 0x004fc8000bf05070 */
[----:B------:R-:W-:-:S09]  /*01d0*/  UISETP.NE.AND.EX UP0, UPT, UR5, URZ, UPT, UP0 ;  /* 0x000000ff0500728c */ /* 0x000fd2000bf05300 */
[----:B------:R-:W-:Y:S05]  /*01e0*/  BRA.U !UP0, `(.L_x_3) ;  /* 0x0000000108107547 */ /* 0x000fea000b800000 */
[----:B-1----:R-:W1:Y:S01]  /*01f0*/  LDC.64 R2, c[0x0][0x8a8] ;  /* 0x00022a00ff027b82 */ /* 0x002e620000000a00 */
[----:B------:R-:W1:Y:S02]  /*0200*/  LDCU.64 UR4, c[0x0][0x358] ;  /* 0x00006b00ff0477ac */ /* 0x000e640008000a00 */
[----:B-1----:R2:W5:Y:S01]  /*0210*/  LDG.E R38, desc[UR4][R2.64] ;  /* 0x0000000402267981 */ /* 0x002562000c1e1900 */
[----:B------:R-:W-:Y:S05]  /*0220*/  BRA `(.L_x_2) ;  /* 0x0000000000087947 */ /* 0x000fea0003800000 */
.L_x_3:
[----:B------:R-:W2:Y:S02]  /*0230*/  LDCU UR4, c[0x0][0x8a0] ;  /* 0x00011400ff0477ac */ /* 0x000ea40008000800 */
[----:B--2---:R-:W-:Y:S02]  /*0240*/  MOV R38, UR4 ;  /* 0x0000000400267c02 */ /* 0x004fe40008000f00 */
.L_x_2:
[----:B------:R-:W-:Y:S01]  /*0250*/  IMAD.U32 R0, RZ, RZ, UR22 ;  /* 0x00000016ff007e24 */ /* 0x000fe2000f8e00ff */
[----:B------:R-:W-:Y:S04]  /*0260*/  BSSY.RECONVERGENT B0, `(.L_x_4) ;  /* 0x000000c000007945 */ /* 0x000fe80003800200 */
[C---:B------:R-:W-:Y:S02]  /*0270*/  ISETP.NE.OR P1, PT, R0.reuse, 0x1, !P3 ;  /* 0x000000010000780c */ /* 0x040fe40005f25670 */
[----:B------:R-:W-:-:S11]  /*0280*/  ISETP.NE.OR P0, PT, R0, 0x3, !P3 ;  /* 0x000000030000780c */ /* 0x000fd60005f05670 */
[----:B------:R-:W-:Y:S05]  /*0290*/  @P1 BRA `(.L_x_5) ;  /* 0x0000000000201947 */ /* 0x000fea0003800000 */
[----:B------:R-:W3:Y:S02]  /*02a0*/  LDCU.64 UR4, c[0x0][0x348] ;  /* 0x00006900ff0477ac */ /* 0x000ee40008000a00 */
[----:B---3--:R-:W-:Y:S02]  /*02b0*/  UIADD3 UR6, UP1, UPT, UR4, 0x80, URZ ;  /* 0x0000008004067890 */ /* 0x008fe4000ff3e0ff */
[----:B------:R-:W-:Y:S02]  /*02c0*/  UIADD3 UR4, UP0, UPT, UR4, 0x180, URZ ;  /* 0x0000018004047890 */ /* 0x000fe4000ff1e0ff */
[----:B------:R-:W-:Y:S02]  /*02d0*/  UIADD3.X UR7, UPT, UPT, URZ, UR5, URZ, UP1, !UPT ;  /* 0x00000005ff077290 */ /* 0x000fe40008ffe4ff */
[----:B------:R-:W-:-:S07]  /*02e0*/  UIADD3.X UR5, UPT, UPT, URZ, UR5, URZ, UP0, !UPT ;  /* 0x00000005ff057290 */ /* 0x000fce00087fe4ff */
[----:B------:R3:W-:Y:S02]  /*02f0*/  UTMACCTL.PF [UR6] ;  /* 0x00000000060079b9 */ /* 0x0007e40008040000 */
[----:B------:R3:W-:Y:S02]  /*0300*/  UTMACCTL.PF [UR4] ;  /* 0x00000000040079b9 */ /* 0x0007e40008040000 */
[----:B---3--:R-:W-:Y:S01]  /*0310*/  NOP ;  /* 0x0000000000007918 */ /* 0x008fe20000000000 */
.L_x_5:
[----:B------:R-:W-:Y:S05]  /*0320*/  BSYNC.RECONVERGENT B0 ;  /* 0x0000000000007941 */ /* 0x000fea0003800200 */
.L_x_4:
[----:B------:R-:W-:Y:S04]  /*0330*/  BSSY.RECONVERGENT B0, `(.L_x_6) ;  /* 0x000000a000007945 */ /* 0x000fe80003800200 */
        /* <DEDUP_REMOVED lines=9> */
.L_x_7:
[----:B------:R-:W-:Y:S05]  /*03d0*/  BSYNC.RECONVERGENT B0 ;  /* 0x0000000000007941 */ /* 0x000fea0003800200 */
.L_x_6:
[----:B------:R-:W3:Y:S01]  /*03e0*/  LDCU.64 UR4, c[0x0][0x888] ;  /* 0x00011100ff0477ac */ /* 0x000ee20008000a00 */
[----:B------:R-:W-:Y:S02]  /*03f0*/  UISETP.EQ.U32.AND UP1, UPT, UR8, URZ, UPT ;  /* 0x000000ff0800728c */ /* 0x000fe4000bf22070 */
[----:B------:R-:W-:Y:S02]  /*0400*/  UPLOP3.LUT UP3, UPT, UPT, UPT, UPT, 0x80, 0x8 ;  /* 0x000000000008789c */ /* 0x000fe40003f6f070 */
[----:B---3--:R-:W-:-:S04]  /*0410*/  UISETP.NE.U32.AND UP0, UPT, UR4, URZ, UPT ;  /* 0x000000ff0400728c */ /* 0x008fc8000bf05070 */
[----:B------:R-:W-:-:S04]  /*0420*/  UISETP.NE.AND.EX UP0, UPT, UR5, URZ, UPT, UP0 ;  /* 0x000000ff0500728c */ /* 0x000fc8000bf05300 */
[----:B------:R-:W-:-:S04]  /*0430*/  UISETP.EQ.OR.EX UP2, UPT, UR9, URZ, !UP0, UP1 ;  /* 0x000000ff0900728c */ /* 0x000fc8000c742710 */
[----:B------:R-:W-:-:S05]  /*0440*/  UP2UR UR61, UPR, URZ, 0x4 ;  /* 0x00000004ff3d7883 */ /* 0x000fca0008000000 */
[----:B------:R-:W-:Y:S07]  /*0450*/  BRA.U !UP2, `(.L_x_8) ;  /* 0x000000010a207547 */ /* 0x000fee000b800000 */
[----:B------:R-:W-:Y:S01]  /*0460*/  UISETP.NE.U32.AND UP1, UPT, UR8, URZ, UPT ;  /* 0x000000ff0800728c */ /* 0x000fe2000bf25070 */
[----:B-----5:R-:W-:Y:S01]  /*0470*/  FSETP.NEU.AND P0, PT, R39, RZ, PT ;  /* 0x000000ff2700720b */ /* 0x020fe20003f0d000 */
[----:B------:R-:W-:Y:S02]  /*0480*/  USEL UR4, URZ, 0xffffffff, UP0 ;  /* 0xffffffffff047887 */ /* 0x000fe40008000000 */
[----:B------:R-:W-:-:S10]  /*0490*/  UISETP.NE.AND.EX UP1, UPT, UR9, URZ, UPT, UP1 ;  /* 0x000000ff0900728c */ /* 0x000fd4000bf25310 */
[----:B------:R-:W-:Y:S01]  /*04a0*/  VOTEU.ANY UP0, P0 ;  /* 0x0000000000ff7886 */ /* 0x000fe20000000100 */
[----:B------:R-:W-:-:S04]  /*04b0*/  @!UP1 USEL UR4, URZ, 0xffffffff, UP0 ;  /* 0xffffffffff049887 */ /* 0x000fc80008000000 */
[----:B------:R-:W-:-:S04]  /*04c0*/  ULOP3.LUT UR4, UR4, 0x1, URZ, 0xc0, !UPT ;  /* 0x0000000104047892 */ /* 0x000fc8000f8ec0ff */
[----:B------:R-:W-:-:S11]  /*04d0*/  UISETP.NE.U32.AND UP3, UPT, UR4, 0x1, UPT ;  /* 0x000000010400788c */ /* 0x000fd6000bf65070 */
.L_x_8:
[----:B-12---:R-:W1:Y:S01]  /*04e0*/  SHFL.IDX PT, R2, R80, RZ, 0x1f ;  /* 0x00001fff50027589 */ /* 0x006e6200000e0000 */
[----:B------:R-:W-:-:S04]  /*04f0*/  UISETP.NE.AND UP0, UPT, UR22, 0x2, UPT ;  /* 0x000000021600788c */ /* 0x000fc8000bf05270 */
[----:B------:R-:W-:Y:S01]  /*0500*/  USEL UR34, URZ, 0x1, UP0 ;  /* 0x00000001ff227887 */ /* 0x000fe20008000000 */
[----:B-1----:R-:W-:-:S13]  /*0510*/  ISETP.NE.AND P0, PT, R2, RZ, PT ;  /* 0x000000ff0200720c */ /* 0x002fda0003f05270 */
[----:B------:R-:W-:Y:S05]  /*0520*/  @P0 BRA `(.L_x_9) ;  /* 0x0000000000500947 */ /* 0x000fea0003800000 */
[----:B------:R-:W1:Y:S01]  /*0530*/  S2UR UR4, SR_CgaCtaId ;  /* 0x00000000000479c3 */ /* 0x000e620000008800 */
[----:B------:R-:W-:Y:S01]  /*0540*/  UMOV UR5, 0x400 ;  /* 0x0000040000057882 */ /* 0x000fe20000000000 */
[----:B------:R-:W-:Y:S01]  /*0550*/  UMOV UR8, 0x1 ;  /* 0x0000000100087882 */ /* 0x000fe20000000000 */
[----:B------:R-:W-:Y:S01]  /*0560*/  UMOV UR6, 0x3 ;  /* 0x0000000300067882 */ /* 0x000fe20000000000 */
[----:B------:R-:W-:-:S04]  /*0570*/  UIADD3 UR8, UPT, UPT, -UR8, 0x100000, URZ ;  /* 0x0010000008087890 */ /* 0x000fc8000fffe1ff */
[----:B------:R-:W-:Y:S02]  /*0580*/  USHF.L.U32 UR9, UR8, 0xb, URZ ;  /* 0x0000000b08097899 */ /* 0x000fe400080006ff */
[----:B------:R-:W-:Y:S02]  /*0590*/  USHF.L.U32 UR8, UR8, 0x1, URZ ;  /* 0x0000000108087899 */ /* 0x000fe400080006ff */
[----:B------:R-:W-:-:S04]  /*05a0*/  UIADD3 UR6, UPT, UPT, -UR6, 0x100000, URZ ;  /* 0x0010000006067890 */ /* 0x000fc8000fffe1ff */
[----:B------:R-:W-:Y:S02]  /*05b0*/  USHF.L.U32 UR7, UR6, 0xb, URZ ;  /* 0x0000000b06077899 */ /* 0x000fe400080006ff */
[----:B------:R-:W-:Y:S01]  /*05c0*/  USHF.L.U32 UR6, UR6, 0x1, URZ ;  /* 0x0000000106067899 */ /* 0x000fe200080006ff */
[----:B------:R-:W-:Y:S01]  /*05d0*/  ELECT P0, URZ, PT ;  /* 0x0000000000ff782f */ /* 0x000fe20003800000 */
[----:B-1----:R-:W-:Y:S01]  /*05e0*/  ULEA UR4, UR4, UR5, 0x18 ;  /* 0x0000000504047291 */ /* 0x002fe2000f8ec0ff */
[----:B------:R-:W1:Y:S11]  /*05f0*/  FENCE.VIEW.ASYNC.S ;  /* 0x00000000000073c6 */ /* 0x000e760000000000 */
[----:B-1----:R1:W2:Y:S01]  /*0600*/  SYNCS.EXCH.64 URZ, [UR4], UR8 ;  /* 0x0000000804ff75b2 */ /* 0x0022a20008000100 */
[----:B------:R1:W3:Y:S01]  /*0610*/  SYNCS.EXCH.64 URZ, [UR4+0x18], UR6 ;  /* 0x0000180604ff75b2 */ /* 0x0002e20008000100 */
[----:B------:R1:W4:Y:S01]  /*0620*/  SYNCS.EXCH.64 URZ, [UR4+0x8], UR8 ;  /* 0x0000080804ff75b2 */ /* 0x0003220008000100 */
[----:B------:R1:W1:Y:S01]  /*0630*/  SYNCS.EXCH.64 URZ, [UR4+0x20], UR6 ;  /* 0x0000200604ff75b2 */ /* 0x0002620008000100 */
[----:B------:R1:W1:Y:S01]  /*0640*/  SYNCS.EXCH.64 URZ, [UR4+0x10], UR8 ;  /* 0x0000100804ff75b2 */ /* 0x0002620008000100 */
[----:B------:R1:W1:Y:S01]  /*0650*/  SYNCS.EXCH.64 URZ, [UR4+0x28], UR6 ;  /* 0x0000280604ff75b2 */ /* 0x0002620008000100 */
[----:B------:R-:W-:Y:S01]  /*0660*/  NOP ;  /* 0x0000000000007918 */ /* 0x000fe20000000000 */
.L_x_9:
[----:B------:R-:W2:Y:S01]  /*0670*/  SHFL.IDX PT, R2, R80, RZ, 0x1f ;  /* 0x00001fff50027589 */ /* 0x000ea200000e0000 */
[----:B------:R-:W-:Y:S01]  /*0680*/  NOP ;  /* 0x0000000000007918 */ /* 0x000fe20000000000 */
[----:B--2---:R-:W-:-:S13]  /*0690*/  ISETP.NE.AND P0, PT, R2, 0x1, PT ;  /* 0x000000010200780c */ /* 0x004fda0003f05270 */
[----:B------:R-:W-:Y:S05]  /*06a0*/  @P0 BRA `(.L_x_10) ;  /* 0x0000000000400947 */ /* 0x000fea0003800000 */
[----:B-1----:R-:W1:Y:S01]  /*06b0*/  S2UR UR4, SR_CgaCtaId ;  /* 0x00000000000479c3 */ /* 0x002e620000008800 */
        /* <DEDUP_REMOVED lines=12> */
[----:B-1----:R2:W1:Y:S01]  /*0780*/  SYNCS.EXCH.64 URZ, [UR4+0x30], UR8 ;  /* 0x0000300804ff75b2 */ /* 0x0024620008000100 */
[----:B------:R2:W1:Y:S02]  /*0790*/  SYNCS.EXCH.64 URZ, [UR4+0x38], UR6 ;  /* 0x0000380604ff75b2 */ /* 0x0004640008000100 */
[----:B--2---:R-:W-:Y:S01]  /*07a0*/  NOP ;  /* 0x0000000000007918 */ /* 0x004fe20000000000 */
.L_x_10:
[----:B------:R-:W2:Y:S01]  /*07b0*/  SHFL.IDX PT, R2, R80, RZ, 0x1f ;  /* 0x00001fff50027589 */ /* 0x000ea200000e0000 */
[----:B------:R-:W-:Y:S01]  /*07c0*/  NOP ;  /* 0x0000000000007918 */ /* 0x000fe20000000000 */
[----:B--2---:R-:W-:-:S13]  /*07d0*/  ISETP.NE.AND P0, PT, R2, 0x3, PT ;  /* 0x000000030200780c */ /* 0x004fda0003f05270 */
[----:B------:R-:W-:Y:S05]  /*07e0*/  @P0 BRA `(.L_x_11) ;  /* 0x0000000000300947 */ /* 0x000fea0003800000 */
[----:B-1----:R-:W1:Y:S01]  /*07f0*/  S2UR UR6, SR_CgaCtaId ;  /* 0x00000000000679c3 */ /* 0x002e620000008800 */
[----:B------:R-:W-:Y:S01]  /*0800*/  UMOV UR4, 0x400 ;  /* 0x0000040000047882 */ /* 0x000fe20000000000 */
[----:B------:R-:W-:Y:S01]  /*0810*/  UMOV UR5, 0x20 ;  /* 0x0000002000057882 */ /* 0x000fe20000000000 */
[----:B------:R-:W-:Y:S01]  /*0820*/  ELECT P0, URZ, PT ;  /* 0x0000000000ff782f */ /* 0x000fe20003800000 */
[----:B-1----:R-:W-:Y:S02]  /*0830*/  ULEA UR6, UR6, UR4, 0x18 ;  /* 0x0000000406067291 */ /* 0x002fe4000f8ec0ff */
[----:B------:R-:W-:-:S04]  /*0840*/  UIADD3 UR4, UPT, UPT, -UR5, 0x100000, URZ ;  /* 0x0010000005047890 */ /* 0x000fc8000fffe1ff */
[----:B------:R-:W-:Y:S02]  /*0850*/  USHF.L.U32 UR5, UR4, 0xb, URZ ;  /* 0x0000000b04057899 */ /* 0x000fe400080006ff */
[----:B------:R-:W-:Y:S01]  /*0860*/  USHF.L.U32 UR4, UR4, 0x1, URZ ;  /* 0x0000000104047899 */ /* 0x000fe200080006ff */
[----:B------:R-:W1:Y:S11]  /*0870*/  FENCE.VIEW.ASYNC.S ;  /* 0x00000000000073c6 */ /* 0x000e760000000000 */
[----:B-1----:R2:W1:Y:S01]  /*0880*/  SYNCS.EXCH.64 URZ, [UR6+0x40], UR4 ;  /* 0x0000400406ff75b2 */ /* 0x0024620008000100 */
[----:B------:R2:W1:Y:S02]  /*0890*/  SYNCS.EXCH.64 URZ, [UR6+0x48], UR4 ;  /* 0x0000480406ff75b2 */ /* 0x0004640008000100 */
[----:B--2---:R-:W-:Y:S01]  /*08a0*/  NOP ;  /* 0x0000000000007918 */ /* 0x004fe20000000000 */
.L_x_11:
[----:B------:R-:W2:Y:S01]  /*08b0*/  SHFL.IDX PT, R2, R80, RZ, 0x1f ;  /* 0x00001fff50027589 */ /* 0x000ea200000e0000 */
[----:B------:R-:W-:Y:S01]  /*08c0*/  NOP ;  /* 0x0000000000007918 */ /* 0x000fe20000000000 */
[----:B--2---:R-:W-:-:S13]  /*08d0*/  ISETP.NE.AND P0, PT, R2, 0x4, PT ;  /* 0x000000040200780c */ /* 0x004fda0003f05270 */
[----:B------:R-:W-:Y:S05]  /*08e0*/  @P0 BRA `(.L_x_12) ;  /* 0x00000000004c0947 */ /* 0x000fea0003800000 */
[----:B-1----:R-:W1:Y:S01]  /*08f0*/  S2UR UR6, SR_CgaCtaId ;  /* 0x00000000000679c3 */ /* 0x002e620000008800 */
[----:B------:R-:W-:Y:S01]  /*0900*/  UMOV UR4, 0x3a0 ;  /* 0x000003a000047882 */ /* 0x000fe20000000000 */
[----:B------:R-:W-:Y:S01]  /*0910*/  UMOV UR5, 0x400 ;  /* 0x0000040000057882 */ /* 0x000fe20000000000 */
[----:B------:R-:W-:Y:S01]  /*0920*/  USEL UR4, UR4, 0x320, UP3 ;  /* 0x0000032004047887 */ /* 0x000fe20009800000 */
[----:B------:R-:W-:Y:S01]  /*0930*/  UMOV UR8, 0x1 ;  /* 0x0000000100087882 */ /* 0x000fe20000000000 */
[----:B------:R-:W-:Y:S01]  /*0940*/  ELECT P0, URZ, PT ;  /* 0x0000000000ff782f */ /* 0x000fe20003800000 */
[----:B------:R-:W-:-:S04]  /*0950*/  UIADD3 UR8, UPT, UPT, -UR8, 0x100000, URZ ;  /* 0x0010000008087890 */ /* 0x000fc8000fffe1ff */
[----:B------:R-:W-:Y:S02]  /*0960*/  USHF.L.U32 UR9, UR8, 0xb, URZ ;  /* 0x0000000b08097899 */ /* 0x000fe400080006ff */
[----:B------:R-:W-:Y:S02]  /*0970*/  USHF.L.U32 UR8, UR8, 0x1, URZ ;  /* 0x0000000108087899 */ /* 0x000fe400080006ff */
[----:B-1----:R-:W-:Y:S02]  /*0980*/  ULEA UR6, UR6, UR5, 0x18 ;  /* 0x0000000506067291 */ /* 0x002fe4000f8ec0ff */
[----:B------:R-:W-:-:S04]  /*0990*/  UIADD3 UR4, UPT, UPT, -UR4, 0x100000, URZ ;  /* 0x0010000004047890 */ /* 0x000fc8000fffe1ff */
[----:B------:R-:W-:Y:S02]  /*09a0*/  USHF.L.U32 UR5, UR4, 0xb, URZ ;  /* 0x0000000b04057899 */ /* 0x000fe400080006ff */
[----:B------:R-:W-:Y:S01]  /*09b0*/  USHF.L.U32 UR4, UR4, 0x1, URZ ;  /* 0x0000000104047899 */ /* 0x000fe200080006ff */
[----:B------:R-:W1:Y:S03]  /*09c0*/  FENCE.VIEW.ASYNC.S ;  /* 0x00000000000073c6 */ /* 0x000e660000000000 */
[----:B-1----:R2:W1:Y:S08]  /*09d0*/  SYNCS.EXCH.64 URZ, [UR6+0x50], UR8 ;  /* 0x0000500806ff75b2 */ /* 0x0024700008000100 */
[----:B------:R2:W1:Y:S01]  /*09e0*/  SYNCS.EXCH.64 URZ, [UR6+0x60], UR4 ;  /* 0x0000600406ff75b2 */ /* 0x0004620008000100 */
[----:B------:R2:W1:Y:S01]  /*09f0*/  SYNCS.EXCH.64 URZ, [UR6+0x58], UR8 ;  /* 0x0000580806ff75b2 */ /* 0x0004620008000100 */
[----:B------:R2:W1:Y:S02]  /*0a00*/  SYNCS.EXCH.64 URZ, [UR6+0x68], UR4 ;  /* 0x0000680406ff75b2 */ /* 0x0004640008000100 */
[----:B--2---:R-:W-:Y:S01]  /*0a10*/  NOP ;  /* 0x0000000000007918 */ /* 0x004fe20000000000 */
.L_x_12:
        /* <DEDUP_REMOVED lines=18> */
[----:B------:R2:W1:Y:S01]  /*0b40*/  SYNCS.EXCH.64 URZ, [UR4+0x90], UR6 ;  /* 0x0000900604ff75b2 */ /* 0x0004620008000100 */
[----:B------:R2:W1:Y:S01]  /*0b50*/  SYNCS.EXCH.64 URZ, [UR4+0x78], UR8 ;  /* 0x0000780804ff75b2 */ /* 0x0004620008000100 */
[----:B------:R2:W1:Y:S01]  /*0b60*/  SYNCS.EXCH.64 URZ, [UR4+0x98], UR6 ;  /* 0x0000980604ff75b2 */ /* 0x0004620008000100 */
[----:B------:R2:W1:Y:S01]  /*0b70*/  SYNCS.EXCH.64 URZ, [UR4+0x80], UR8 ;  /* 0x0000800804ff75b2 */ /* 0x0004620008000100 */
[----:B------:R2:W1:Y:S01]  /*0b80*/  SYNCS.EXCH.64 URZ, [UR4+0xa0], UR6 ;  /* 0x0000a00604ff75b2 */ /* 0x0004620008000100 */
[----:B------:R2:W1:Y:S01]  /*0b90*/  SYNCS.EXCH.64 URZ, [UR4+0x88], UR8 ;  /* 0x0000880804ff75b2 */ /* 0x0004620008000100 */
[----:B------:R2:W1:Y:S02]  /*0ba0*/  SYNCS.EXCH.64 URZ, [UR4+0xa8], UR6 ;  /* 0x0000a80604ff75b2 */ /* 0x0004640008000100 */
[----:B--2---:R-:W-:Y:S01]  /*0bb0*/  NOP ;  /* 0x0000000000007918 */ /* 0x004fe20000000000 */
.L_x_13:
[----:B------:R-:W2:Y:S01]  /*0bc0*/  SHFL.IDX PT, R2, R80, RZ, 0x1f ;  /* 0x00001fff50027589 */ /* 0x000ea200000e0000 */
[----:B------:R-:W1:Y:S01]  /*0bd0*/  S2UR UR48, SR_CgaCtaId ;  /* 0x00000000003079c3 */ /* 0x000e620000008800 */
[----:B------:R-:W-:Y:S01]  /*0be0*/  NOP ;  /* 0x0000000000007918 */ /* 0x000fe20000000000 */
[----:B--2---:R-:W-:-:S13]  /*0bf0*/  ISETP.NE.AND P0, PT, R2, 0x3, PT ;  /* 0x000000030200780c */ /* 0x004fda0003f05270 */
[----:B-1----:R-:W-:Y:S05]  /*0c00*/  @P0 BRA `(.L_x_14) ;  /* 0x0000000000340947 */ /* 0x002fea0003800000 */
[----:B------:R-:W-:Y:S01]  /*0c10*/  UMOV UR4, 0x400 ;  /* 0x0000040000047882 */ /* 0x000fe20000000000 */
[----:B------:R-:W-:Y:S01]  /*0c20*/  UMOV UR6, 0x20 ;  /* 0x0000002000067882 */ /* 0x000fe20000000000 */
[----:B------:R-:W-:Y:S02]  /*0c30*/  ULEA UR4, UR48, UR4, 0x18 ;  /* 0x0000000430047291 */ /* 0x000fe4000f8ec0ff */
[----:B------:R-:W-:-:S04]  /*0c40*/  UIADD3 UR6, UPT, UPT, -UR6, 0x100000, URZ ;  /* 0x0010000006067890 */ /* 0x000fc8000fffe1ff */
[----:B------:R-:W-:Y:S02]  /*0c50*/  USHF.L.U32 UR7, UR6, 0xb, URZ ;  /* 0x0000000b06077899 */ /* 0x000fe400080006ff */
[----:B------:R-:W-:Y:S01]  /*0c60*/  USHF.L.U32 UR6, UR6, 0x1, URZ ;  /* 0x0000000106067899 */ /* 0x000fe200080006ff */
[----:B------:R-:W-:Y:S01]  /*0c70*/  ELECT P0, URZ, PT ;  /* 0x0000000000ff782f */ /* 0x000fe20003800000 */
[----:B------:R-:W1:Y:S10]  /*0c80*/  FENCE.VIEW.ASYNC.S ;  /* 0x00000000000073c6 */ /* 0x000e740000000000 */
[----:B-1----:R1:W2:Y:S01]  /*0c90*/  SYNCS.EXCH.64 URZ, [UR4+0xb0], UR6 ;  /* 0x0000b00604ff75b2 */ /* 0x0022a20008000100 */
[----:B------:R1:W1:Y:S01]  /*0ca0*/  SYNCS.EXCH.64 URZ, [UR4+0xc0], UR6 ;  /* 0x0000c00604ff75b2 */ /* 0x0002620008000100 */
[----:B------:R1:W1:Y:S01]  /*0cb0*/  SYNCS.EXCH.64 URZ, [UR4+0xb8], UR6 ;  /* 0x0000b80604ff75b2 */ /* 0x0002620008000100 */
[----:B------:R1:W1:Y:S01]  /*0cc0*/  SYNCS.EXCH.64 URZ, [UR4+0xc8], UR6 ;  /* 0x0000c80604ff75b2 */ /* 0x0002620008000100 */
[----:B------:R-:W-:Y:S01]  /*0cd0*/  NOP ;  /* 0x0000000000007918 */ /* 0x000fe20000000000 */
.L_x_14:
[----:B-1----:R-:W1:Y:S01]  /*0ce0*/  LDCU UR4, c[0x0][0x36c] ;  /* 0x00006d80ff0477ac */ /* 0x002e620008000800 */
[----:B------:R-:W-:Y:S01]  /*0cf0*/  ISETP.NE.OR P3, PT, R0, 0x2, !P3 ;  /* 0x000000020000780c */ /* 0x000fe20005f65670 */
[----:B------:R-:W-:Y:S01]  /*0d00*/  NOP ;  /* 0x0000000000007918 */ /* 0x000fe20000000000 */
[----:B------:R-:W-:Y:S01]  /*0d10*/  LOP3.LUT R0, R76, 0x1f, RZ, 0xc0, !PT ;  /* 0x0000001f4c007812 */ /* 0x000fe200078ec0ff */
[----:B------:R-:W-:Y:S02]  /*0d20*/  UISETP.NE.AND UP4, UPT, UR22, URZ, UPT ;  /* 0x000000ff1600728c */ /* 0x000fe4000bf85270 */
[----:B-1----:R-:W-:-:S09]  /*0d30*/  UISETP.EQ.U32.AND UP5, UPT, UR4, 0x1, UPT ;  /* 0x000000010400788c */ /* 0x002fd2000bfa2070 */
[----:B------:R-:W-:Y:S05]  /*0d40*/  BRA.U !UP5, `(.L_x_15) ;  /* 0x000000010d087547 */ /* 0x000fea000b800000 */
[----:B--234-:R-:W-:Y:S01]  /*0d50*/  UCGABAR_ARV ;  /* 0x00000000000079c7 */ /* 0x01cfe20008000000 */
[----:B------:R-:W-:Y:S05]  /*0d60*/  BRA `(.L_x_16) ;  /* 0x0000000000047947 */ /* 0x000fea0003800000 */
.L_x_15:
[----:B--234-:R-:W-:Y:S01]  /*0d70*/  NOP ;  /* 0x0000000000007918 */ /* 0x01cfe20000000000 */
.L_x_16:
[----:B------:R-:W1:Y:S01]  /*0d80*/  S2UR UR46, SR_CTAID.X ;  /* 0x00000000002e79c3 */ /* 0x000e620000002500 */
[----:B------:R-:W-:-:S05]  /*0d90*/  CS2R.32 R3, SR_CgaSize ;  /* 0x0000000000037805 */ /* 0x000fca0000008a00 */
[----:B------:R-:W-:-:S05]  /*0da0*/  IMAD R3, R3, -0xa0, RZ ;  /* 0xffffff6003037824 */ /* 0x000fca00078e02ff */
[----:B------:R-:W-:-:S14]  /*0db0*/  R2UR UR5, R3 ;  /* 0x00000000030572ca */ /* 0x000fdc00000e0000 */
[----:B------:R-:W2:Y:S01]  /*0dc0*/  LDCU UR5, c[0x0][UR5+0x2b0] ;  /* 0x00005600050577ac */ /* 0x000ea20008000800 */
[----:B------:R-:W-:-:S05]  /*0dd0*/  CS2R.32 R3, SR_CgaSize ;  /* 0x0000000000037805 */ /* 0x000fca0000008a00 */
[----:B------:R-:W-:-:S05]  /*0de0*/  IMAD R3, R3, -0xa0, RZ ;  /* 0xffffff6003037824 */ /* 0x000fca00078e02ff */
[----:B------:R-:W-:-:S14]  /*0df0*/  R2UR UR4, R3 ;  /* 0x00000000030472ca */ /* 0x000fdc00000e0000 */
[----:B------:R-:W3:Y:S01]  /*0e00*/  LDCU UR4, c[0x0][UR4+0x2b4] ;  /* 0x00005680040477ac */ /* 0x000ee20008000800 */
[----:B------:R-:W4:Y:S01]  /*0e10*/  S2UR UR45, SR_CTAID.Y ;  /* 0x00000000002d79c3 */ /* 0x000f220000002600 */
[----:B------:R-:W-:-:S05]  /*0e20*/  CS2R.32 R3, SR_CgaSize ;  /* 0x0000000000037805 */ /* 0x000fca0000008a00 */
[----:B------:R-:W-:-:S05]  /*0e30*/  IMAD R3, R3, -0xa0, RZ ;  /* 0xffffff6003037824 */ /* 0x000fca00078e02ff */
[----:B------:R-:W-:-:S14]  /*0e40*/  R2UR UR57, R3 ;  /* 0x00000000033972ca */ /* 0x000fdc00000e0000 */
[----:B------:R-:W3:Y:S01]  /*0e50*/  LDCU UR57, c[0x0][UR57+0x2a0] ;  /* 0x00005400393977ac */ /* 0x000ee20008000800 */
[----:B------:R-:W-:-:S05]  /*0e60*/  CS2R.32 R3, SR_CgaSize ;  /* 0x0000000000037805 */ /* 0x000fca0000008a00 */
[----:B------:R-:W-:-:S05]  /*0e70*/  IMAD R3, R3, -0xa0, RZ ;  /* 0xffffff6003037824 */ /* 0x000fca00078e02ff */
[----:B------:R-:W-:-:S14]  /*0e80*/  R2UR UR60, R3 ;  /* 0x00000000033c72ca */ /* 0x000fdc00000e0000 */
[----:B------:R-:W3:Y:S01]  /*0e90*/  LDCU UR60, c[0x0][UR60+0x2a4] ;  /* 0x000054803c3c77ac */ /* 0x000ee20008000800 */
[----:B------:R-:W-:Y:S02]  /*0ea0*/  ULOP3.LUT UR49, UR48, 0x1, URZ, 0xc0, !UPT ;  /* 0x0000000130317892 */ /* 0x000fe4000f8ec0ff */
[----:B------:R-:W-:Y:S02]  /*0eb0*/  USHF.R.U32.HI UR26, URZ, 0x1, UR48 ;  /* 0x00000001ff1a7899 */ /* 0x000fe40008011630 */
[----:B------:R-:W-:Y:S02]  /*0ec0*/  UISETP.GT.U32.AND UP1, UPT, UR49, 0xffff, UPT ;  /* 0x0000ffff3100788c */ /* 0x000fe4000bf24070 */
[----:B------:R-:W-:Y:S01]  /*0ed0*/  USHF.L.U32 UR28, UR48, 0xb, URZ ;  /* 0x0000000b301c7899 */ /* 0x000fe200080006ff */
[----:B-1----:R-:W-:Y:S01]  /*0ee0*/  I2FP.F32.U32 R3, UR46 ;  /* 0x0000002e00037c45 */ /* 0x002fe20008201000 */
[----:B------:R-:W1:Y:S04]  /*0ef0*/  LDCU UR23, c[0x0][0xb24] ;  /* 0x00016480ff1777ac */ /* 0x000e680008000800 */
[----:B--2---:R-:W-:Y:S01]  /*0f00*/  FMUL R3, R3, UR5 ;  /* 0x0000000503037c20 */ /* 0x004fe20008400000 */
[----:B------:R-:W2:Y:S01]  /*0f10*/  LDCU UR40, c[0x0][0xb24] ;  /* 0x00016480ff2877ac */ /* 0x000ea20008000800 */
[----:B----4-:R-:W-:Y:S01]  /*0f20*/  I2FP.F32.U32 R2, UR45 ;  /* 0x0000002d00027c45 */ /* 0x010fe20008201000 */
[----:B------:R-:W4:Y:S03]  /*0f30*/  LDCU UR30, c[0x0][0xb30] ;  /* 0x00016600ff1e77ac */ /* 0x000f260008000800 */
[----:B------:R-:W1:Y:S01]  /*0f40*/  F2I.U32.TRUNC.NTZ R3, R3 ;  /* 0x0000000300037305 */ /* 0x000e62000020f000 */
[----:B---3--:R-:W-:Y:S01]  /*0f50*/  FMUL R2, R2, UR4 ;  /* 0x0000000402027c20 */ /* 0x008fe20008400000 */
[----:B------:R-:W-:-:S02]  /*0f60*/  ULOP3.LUT UR4, UR48, 0x2, URZ, 0xc0, !UPT ;  /* 0x0000000230047892 */ /* 0x000fc4000f8ec0ff */
[----:B------:R-:W-:Y:S02]  /*0f70*/  USHF.L.U32 UR27, UR48, 0xc, URZ ;  /* 0x0000000c301b7899 */ /* 0x000fe400080006ff */
[----:B------:R-:W-:Y:S02]  /*0f80*/  UISETP.GT.U32.AND UP0, UPT, UR4, 0xffff, UPT ;  /* 0x0000ffff0400788c */ /* 0x000fe4000bf04070 */
[----:B------:R-:W3:Y:S01]  /*0f90*/  F2I.U32.TRUNC.NTZ R2, R2 ;  /* 0x0000000200027305 */ /* 0x000ee2000020f000 */
[----:B------:R-:W-:Y:S01]  /*0fa0*/  UMOV UR32, 0x5 ;  /* 0x0000000500207882 */ /* 0x000fe20000000000 */
[----:B------:R-:W-:Y:S02]  /*0fb0*/  USEL UR24, UR49, 0xffff, !UP1 ;  /* 0x0000ffff31187887 */ /* 0x000fe4000c800000 */
[----:B------:R-:W-:Y:S01]  /*0fc0*/  USEL UR25, UR4, 0xffff, !UP0 ;  /* 0x0000ffff04197887 */ /* 0x000fe2000c000000 */
[----:B-1----:R-:W-:Y:S02]  /*0fd0*/  R2UR UR5, R3 ;  /* 0x00000000030572ca */ /* 0x002fe400000e0000 */
[----:B---3--:R-:W-:-:S02]  /*0fe0*/  R2UR UR6, R2 ;  /* 0x00000000020672ca */ /* 0x008fc400000e0000 */
[----:B------:R-:W-:-:S09]  /*0ff0*/  PRMT R2, RZ, 0x7610, R2 ;  /* 0x00007610ff027816 */ /* 0x000fd20000000002 */
[----:B------:R-:W-:-:S04]  /*1000*/  UIADD3 UR5, UPT, UPT, -UR5, URZ, URZ ;  /* 0x000000ff05057290 */ /* 0x000fc8000fffe1ff */
[----:B------:R-:W-:Y:S02]  /*1010*/  UIMAD UR57, UR57, UR5, UR46 ;  /* 0x00000005393972a4 */ /* 0x000fe4000f8e022e */
[----:B------:R-:W-:-:S04]  /*1020*/  UIADD3 UR4, UPT, UPT, -UR6, URZ, URZ ;  /* 0x000000ff06047290 */ /* 0x000fc8000fffe1ff */
[----:B------:R-:W-:Y:S01]  /*1030*/  UIMAD UR60, UR60, UR4, UR45 ;  /* 0x000000043c3c72a4 */ /* 0x000fe2000f8e022d */
[----:B--2-4-:R-:W-:Y:S11]  /*1040*/  BRA.U UP4, `(.L_x_17) ;  /* 0x00000001043c7547 */ /* 0x014ff6000b800000 */
[----:B------:R-:W-:Y:S02]  /*1050*/  UISETP.NE.AND UP0, UPT, UR60, URZ, UPT ;  /* 0x000000ff3c00728c */ /* 0x000fe4000bf05270 */
[----:B------:R-:W-:Y:S02]  /*1060*/  UISETP.NE.AND UP1, UPT, UR60, 0x1, UPT ;  /* 0x000000013c00788c */ /* 0x000fe4000bf25270 */
[----:B------:R-:W-:Y:S02]  /*1070*/  UISETP.NE.AND UP2, UPT, UR57, URZ, UP0 ;  /* 0x000000ff3900728c */ /* 0x000fe40008745270 */
[----:B------:R-:W-:Y:S02]  /*1080*/  USEL UR4, URZ, 0x2, UP0 ;  /* 0x00000002ff047887 */ /* 0x000fe40008000000 */
[----:B------:R-:W-:Y:S02]  /*1090*/  USEL UR8, URZ, 0x1, UP2 ;  /* 0x00000001ff087887 */ /* 0x000fe40009000000 */
[----:B------:R-:W-:-:S02]  /*10a0*/  UISETP.NE.AND UP2, UPT, UR57, URZ, UPT ;  /* 0x000000ff3900728c */ /* 0x000fc4000bf45270 */
[----:B------:R-:W-:Y:S02]  /*10b0*/  USEL UR5, URZ, 0x4, UP1 ;  /* 0x00000004ff057887 */ /* 0x000fe40008800000 */
[----:B------:R-:W-:Y:S02]  /*10c0*/  UISETP.NE.AND UP0, UPT, UR57, 0x1, UPT ;  /* 0x000000013900788c */ /* 0x000fe4000bf05270 */
[----:B------:R-:W-:Y:S02]  /*10d0*/  USEL UR6, URZ, 0x8, UP1 ;  /* 0x00000008ff067887 */ /* 0x000fe40008800000 */
[----:B------:R-:W-:Y:S02]  /*10e0*/  USEL UR7, UR5, 0x4, UP2 ;  /* 0x0000000405077887 */ /* 0x000fe40009000000 */
[----:B------:R-:W-:Y:S02]  /*10f0*/  USEL UR4, UR4, 0x2, UP0 ;  /* 0x0000000204047887 */ /* 0x000fe40008000000 */
[----:B------:R-:W-:-:S02]  /*1100*/  USEL UR5, UR6, 0x8, UP0 ;  /* 0x0000000806057887 */ /* 0x000fc40008000000 */
[----:B------:R-:W-:-:S04]  /*1110*/  UIADD3 UR4, UPT, UPT, UR4, UR7, UR8 ;  /* 0x0000000704047290 */ /* 0x000fc8000fffe008 */
[----:B------:R-:W-:-:S06]  /*1120*/  UIADD3 UR4, UPT, UPT, UR4, UR5, URZ ;  /* 0x0000000504047290 */ /* 0x000fcc000fffe0ff */
[----:B------:R-:W-:-:S07]  /*1130*/  MOV R2, UR4 ;  /* 0x0000000400027c02 */ /* 0x000fce0008000f00 */
.L_x_17:
[----:B------:R-:W1:Y:S01]  /*1140*/  S2UR UR36, SR_CTAID.Z ;  /* 0x00000000002479c3 */ /* 0x000e620000002700 */
[----:B------:R-:W-:Y:S01]  /*1150*/  UISETP.GE.AND UP0, UPT, UR23, 0x1, UPT ;  /* 0x000000011700788c */ /* 0x000fe2000bf06270 */
[----:B------:R-:W-:-:S08]  /*1160*/  UMOV UR31, 0x3 ;  /* 0x00000003001f7882 */ /* 0x000fd00000000000 */
[----:B------:R-:W-:Y:S05]  /*1170*/  BRA.U !UP0, `(.L_x_18) ;  /* 0x0000000108d47547 */ /* 0x000fea000b800000 */
[----:B------:R-:W2:Y:S01]  /*1180*/  LDCU.128 UR12, c[0x0][0xb10] ;  /* 0x00016200ff0c77ac */ /* 0x000ea20008000c00 */
[----:B------:R-:W3:Y:S01]  /*1190*/  LDCU UR6, c[0x0][0x370] ;  /* 0x00006e00ff0677ac */ /* 0x000ee20008000800 */
[----:B------:R-:W4:Y:S01]  /*11a0*/  LDCU UR5, c[0x0][0x374] ;  /* 0x00006e80ff0577ac */ /* 0x000f220008000800 */
[----:B------:R-:W1:Y:S01]  /*11b0*/  LDCU UR29, c[0x0][0xb0c] ;  /* 0x00016180ff1d77ac */ /* 0x000e620008000800 */
[----:B------:R-:W1:Y:S01]  /*11c0*/  LDCU UR4, c[0x0][0xb20] ;  /* 0x00016400ff0477ac */ /* 0x000e620008000800 */
[----:B------:R-:W1:Y:S01]  /*11d0*/  LDCU.64 UR8, c[0x0][0xb28] ;  /* 0x00016500ff0877ac */ /* 0x000e620008000a00 */
[----:B--2---:R-:W-:Y:S02]  /*11e0*/  UISETP.NE.AND UP0, UPT, UR14, 0x1, UPT ;  /* 0x000000010e00788c */ /* 0x004fe4000bf05270 */
[----:B----4-:R-:W-:Y:S02]  /*11f0*/  UIMAD.WIDE.U32 UR10, UR5, UR15, URZ ;  /* 0x0000000f050a72a5 */ /* 0x010fe4000f8e00ff */
[----:B---3--:R-:W-:-:S02]  /*1200*/  UIMAD.WIDE.U32 UR18, UR6, UR12, URZ ;  /* 0x0000000c061272a5 */ /* 0x008fc4000f8e00ff */
[----:B-1----:R-:W-:Y:S02]  /*1210*/  UISETP.NE.AND UP1, UPT, UR29, 0x1, UPT ;  /* 0x000000011d00788c */ /* 0x002fe4000bf25270 */
[----:B------:R-:W-:Y:S01]  /*1220*/  UISETP.NE.AND UP2, UPT, UR23, 0x1, UPT ;  /* 0x000000011700788c */ /* 0x000fe2000bf45270 */
[----:B------:R-:W-:Y:S02]  /*1230*/  UMOV UR10, UR11 ;  /* 0x0000000b000a7c82 */ /* 0x000fe40008000000 */
[----:B------:R-:W-:Y:S01]  /*1240*/  UMOV UR18, UR19 ;  /* 0x0000001300127c82 */ /* 0x000fe20008000000 */
[----:B------:R-:W-:Y:S02]  /*1250*/  @UP0 USHF.R.U32.HI UR5, URZ, UR4, UR10 ;  /* 0x00000004ff050299 */ /* 0x000fe4000801160a */
[----:B------:R-:W-:Y:S02]  /*1260*/  UIMAD.WIDE.U32 UR20, UR45, UR15, URZ ;  /* 0x0000000f2d1472a5 */ /* 0x000fe4000f8e00ff */
[----:B------:R-:W-:-:S02]  /*1270*/  UIMAD.WIDE.U32 UR10, UR5, UR8, URZ ;  /* 0x00000008050a72a5 */ /* 0x000fc4000f8e00ff */
[----:B------:R-:W-:Y:S02]  /*1280*/  @UP1 USHF.R.U32.HI UR6, URZ, UR13, UR18 ;  /* 0x0000000dff061299 */ /* 0x000fe40008011612 */
[----:B------:R-:W-:Y:S02]  /*1290*/  UIMAD.WIDE.U32 UR16, UR46, UR12, URZ ;  /* 0x0000000c2e1072a5 */ /* 0x000fe4000f8e00ff */
[----:B------:R-:W-:Y:S01]  /*12a0*/  UIMAD.WIDE.U32 UR18, UR6, UR8, URZ ;  /* 0x00000008061272a5 */ /* 0x000fe2000f8e00ff */
[----:B------:R-:W-:Y:S01]  /*12b0*/  UMOV UR20, UR21 ;  /* 0x0000001500147c82 */ /* 0x000fe20008000000 */
[----:B------:R-:W-:Y:S01]  /*12c0*/  UMOV UR10, UR11 ;  /* 0x0000000b000a7c82 */ /* 0x000fe20008000000 */
[----:B------:R-:W-:Y:S02]  /*12d0*/  USHF.R.U32.HI UR20, URZ, UR4, UR20 ;  /* 0x00000004ff147299 */ /* 0x000fe40008011614 */
[----:B------:R-:W-:Y:S02]  /*12e0*/  @UP2 USHF.R.U32.HI UR5, URZ, UR9, UR10 ;  /* 0x00000009ff052299 */ /* 0x000fe4000801160a */
[----:B------:R-:W-:Y:S01]  /*12f0*/  UMOV UR7, UR19 ;  /* 0x0000001300077c82 */ /* 0x000fe20008000000 */
[----:B------:R-:W-:Y:S01]  /*1300*/  UMOV UR16, UR17 ;  /* 0x0000001100107c82 */ /* 0x000fe20008000000 */
[----:B------:R-:W-:-:S02]  /*1310*/  @UP2 USHF.R.U32.HI UR6, URZ, UR9, UR7 ;  /* 0x00000009ff062299 */ /* 0x000fc40008011607 */
[----:B------:R-:W-:Y:S02]  /*1320*/  USHF.R.U32.HI UR13, URZ, UR13, UR16 ;  /* 0x0000000dff0d7299 */ /* 0x000fe40008011610 */
[----:B------:R-:W-:Y:S02]  /*1330*/  USEL UR4, UR45, UR20, !UP0 ;  /* 0x000000142d047287 */ /* 0x000fe4000c000000 */
[----:B------:R-:W-:Y:S02]  /*1340*/  UIMAD UR7, UR5, UR23, URZ ;  /* 0x00000017050772a4 */ /* 0x000fe4000f8e02ff */
[----:B------:R-:W-:Y:S02]  /*1350*/  USEL UR5, UR46, UR13, !UP1 ;  /* 0x0000000d2e057287 */ /* 0x000fe4000c800000 */
[----:B------:R-:W-:Y:S02]  /*1360*/  UIMAD UR12, UR6, UR23, URZ ;  /* 0x00000017060c72a4 */ /* 0x000fe4000f8e02ff */
[----:B------:R-:W-:-:S02]  /*1370*/  UISETP.GE.AND UP0, UPT, UR4, UR7, UPT ;  /* 0x000000070400728c */ /* 0x000fc4000bf06270 */
[----:B------:R-:W-:Y:S02]  /*1380*/  UIMAD.WIDE.U32 UR10, UR4, UR8, URZ ;  /* 0x00000008040a72a5 */ /* 0x000fe4000f8e00ff */
[----:B------:R-:W-:Y:S02]  /*1390*/  UISETP.GE.OR UP0, UPT, UR5, UR12, UP0 ;  /* 0x0000000c0500728c */ /* 0x000fe40008706670 */
[----:B------:R-:W-:Y:S02]  /*13a0*/  UIMAD.WIDE.U32 UR12, UR5, UR8, URZ ;  /* 0x00000008050c72a5 */ /* 0x000fe4000f8e00ff */
[----:B------:R-:W-:Y:S01]  /*13b0*/  UIADD3 UR10, UPT, UPT, -UR4, URZ, URZ ;  /* 0x000000ff040a7290 */ /* 0x000fe2000fffe1ff */
[----:B------:R-:W-:Y:S01]  /*13c0*/  UMOV UR8, UR11 ;  /* 0x0000000b00087c82 */ /* 0x000fe20008000000 */
[----:B------:R-:W-:Y:S02]  /*13d0*/  UIADD3 UR11, UPT, UPT, -UR5, URZ, URZ ;  /* 0x000000ff050b7290 */ /* 0x000fe4000fffe1ff */
[----:B------:R-:W-:-:S03]  /*13e0*/  USHF.R.U32.HI UR8, URZ, UR9, UR8 ;  /* 0x00000009ff087299 */ /* 0x000fc60008011608 */
[----:B------:R-:W-:Y:S01]  /*13f0*/  @!UP0 UMOV UR7, UR13 ;  /* 0x0000000d00078c82 */ /* 0x000fe20008000000 */
[----:B------:R-:W-:Y:S02]  /*1400*/  UIMAD UR45, UR14, UR10, UR45 ;  /* 0x0000000a0e2d72a4 */ /* 0x000fe4000f8e022d */
[----:B------:R-:W-:Y:S02]  /*1410*/  USEL UR8, UR4, UR8, !UP2 ;  /* 0x0000000804087287 */ /* 0x000fe4000d000000 */
[----:B------:R-:W-:Y:S02]  /*1420*/  @!UP0 USHF.R.U32.HI UR7, URZ, UR9, UR7 ;  /* 0x00000009ff078299 */ /* 0x000fe40008011607 */
[----:B------:R-:W-:Y:S02]  /*1430*/  UIADD3 UR9, UPT, UPT, -UR8, URZ, URZ ;  /* 0x000000ff08097290 */ /* 0x000fe4000fffe1ff */
[----:B------:R-:W-:Y:S02]  /*1440*/  @!UP0 USEL UR7, UR5, UR7, !UP2 ;  /* 0x0000000705078287 */ /* 0x000fe4000d000000 */
[----:B------:R-:W-:-:S02]  /*1450*/  UIMAD UR9, UR23, UR9, UR4 ;  /* 0x00000009170972a4 */ /* 0x000fc4000f8e0204 */
[----:B------:R-:W-:Y:S02]  /*1460*/  @!UP0 UIADD3 UR8, UPT, UPT, UR8, -UR7, URZ ;  /* 0x8000000708088290 */ /* 0x000fe4000fffe0ff */
[----:B------:R-:W-:Y:S02]  /*1470*/  @!UP0 UIMAD UR6, UR9, UR6, UR7 ;  /* 0x00000006090682a4 */ /* 0x000fe4000f8e0207 */
[----:B------:R-:W-:Y:S02]  /*1480*/  @!UP0 UIMAD UR4, UR8, UR23, UR5 ;  /* 0x00000017080482a4 */ /* 0x000fe4000f8e0205 */
[----:B------:R-:W-:Y:S02]  /*1490*/  UIMAD UR46, UR29, UR11, UR46 ;  /* 0x0000000b1d2e72a4 */ /* 0x000fe4000f8e022e */
[----:B------:R-:W-:Y:S01]  /*14a0*/  UIMAD UR45, UR4, UR14, UR45 ;  /* 0x0000000e042d72a4 */ /* 0x000fe2000f8e022d */
[----:B------:R-:W-:Y:S02]  /*14b0*/  @!UP0 UMOV UR5, UR6 ;  /* 0x0000000600058c82 */ /* 0x000fe40008000000 */
[----:B------:R-:W-:-:S12]  /*14c0*/  UIMAD UR46, UR5, UR29, UR46 ;  /* 0x0000001d052e72a4 */ /* 0x000fd8000f8e022e */
.L_x_18:
[----:B------:R-:W-:Y:S02]  /*14d0*/  UISETP.NE.AND UP1, UPT, UR30, 0x1, UPT ;  /* 0x000000011e00788c */ /* 0x000fe4000bf25270 */
[----:B------:R-:W-:Y:S02]  /*14e0*/  ULOP3.LUT UR24, UR24, 0xffff, URZ, 0xc0, !UPT ;  /* 0x0000ffff18187892 */ /* 0x000fe4000f8ec0ff */
[----:B------:R-:W-:Y:S02]  /*14f0*/  ULOP3.LUT UR21, UR25, 0xffff, URZ, 0xc0, !UPT ;  /* 0x0000ffff19157892 */ /* 0x000fe4000f8ec0ff */
[----:B------:R-:W-:Y:S02]  /*1500*/  UISETP.NE.AND UP0, UPT, UR22, 0x2, UPT ;  /* 0x000000021600788c */ /* 0x000fe4000bf05270 */
[----:B------:R-:W-:Y:S02]  /*1510*/  ULOP3.LUT UR28, UR28, 0x1000, URZ, 0xc0, !UPT ;  /* 0x000010001c1c7892 */ /* 0x000fe4000f8ec0ff */
[----:B------:R-:W-:-:S02]  /*1520*/  ULOP3.LUT UR27, UR27, 0x1000, URZ, 0xc0, !UPT ;  /* 0x000010001b1b7892 */ /* 0x000fc4000f8ec0ff */
[----:B------:R-:W-:Y:S02]  /*1530*/  USHF.L.U32 UR24, UR32, UR24, URZ ;  /* 0x0000001820187299 */ /* 0x000fe400080006ff */
[----:B------:R-:W-:Y:S01]  /*1540*/  USHF.L.U32 UR21, UR31, UR21, URZ ;  /* 0x000000151f157299 */ /* 0x000fe200080006ff */
[----:B------:R-:W-:Y:S11]  /*1550*/  BRA.U UP1, `(.L_x_19) ;  /* 0x0000000101447547 */ /* 0x000ff6000b800000 */
[----:B------:R-:W2:Y:S01]  /*1560*/  LDCU.128 UR8, c[0x0][0xb10] ;  /* 0x00016200ff0877ac */ /* 0x000ea20008000c00 */
[----:B------:R-:W3:Y:S01]  /*1570*/  LDCU UR12, c[0x0][0xb0c] ;  /* 0x00016180ff0c77ac */ /* 0x000ee20008000800 */
[----:B------:R-:W4:Y:S01]  /*1580*/  LDCU UR13, c[0x0][0xb20] ;  /* 0x00016400ff0d77ac */ /* 0x000f220008000800 */
[----:B--2---:R-:W-:Y:S02]  /*1590*/  UIMAD.WIDE.U32 UR6, UR46, UR8, URZ ;  /* 0x000000082e0672a5 */ /* 0x004fe4000f8e00ff */
[----:B------:R-:W-:Y:S02]  /*15a0*/  UIMAD.WIDE.U32 UR4, UR45, UR11, URZ ;  /* 0x0000000b2d0472a5 */ /* 0x000fe4000f8e00ff */
[----:B---3--:R-:W-:Y:S02]  /*15b0*/  UISETP.NE.AND UP2, UPT, UR12, 0x1, UPT ;  /* 0x000000010c00788c */ /* 0x008fe4000bf45270 */
[----:B------:R-:W-:Y:S01]  /*15c0*/  UISETP.NE.AND UP1, UPT, UR10, 0x1, UPT ;  /* 0x000000010a00788c */ /* 0x000fe2000bf25270 */
[----:B------:R-:W-:-:S02]  /*15d0*/  UMOV UR6, UR7 ;  /* 0x0000000700067c82 */ /* 0x000fc40008000000 */
[----:B------:R-:W-:Y:S01]  /*15e0*/  UMOV UR4, UR5 ;  /* 0x0000000500047c82 */ /* 0x000fe20008000000 */
[----:B------:R-:W-:Y:S02]  /*15f0*/  USHF.R.U32.HI UR9, URZ, UR9, UR6 ;  /* 0x00000009ff097299 */ /* 0x000fe40008011606 */
[----:B----4-:R-:W-:Y:S02]  /*1600*/  USHF.R.U32.HI UR4, URZ, UR13, UR4 ;  /* 0x0000000dff047299 */ /* 0x010fe40008011604 */
[----:B------:R-:W-:Y:S02]  /*1610*/  USEL UR5, UR46, UR9, !UP2 ;  /* 0x000000092e057287 */ /* 0x000fe4000d000000 */
[----:B------:R-:W-:-:S04]  /*1620*/  USEL UR4, UR45, UR4, !UP1 ;  /* 0x000000042d047287 */ /* 0x000fc8000c800000 */
[----:B------:R-:W-:Y:S02]  /*1630*/  UIADD3 UR6, UPT, UPT, UR5, -UR4, URZ ;  /* 0x8000000405067290 */ /* 0x000fe4000fffe0ff */
[----:B------:R-:W-:Y:S02]  /*1640*/  UIADD3 UR4, UPT, UPT, -UR5, UR4, URZ ;  /* 0x0000000405047290 */ /* 0x000fe4000fffe1ff */
[----:B------:R-:W-:Y:S02]  /*1650*/  UIMAD UR45, UR6, UR10, UR45 ;  /* 0x0000000a062d72a4 */ /* 0x000fe4000f8e022d */
[----:B------:R-:W-:-:S12]  /*1660*/  UIMAD UR46, UR4, UR12, UR46 ;  /* 0x0000000c042e72a4 */ /* 0x000fd8000f8e022e */
.L_x_19:
[----:B------:R-:W-:Y:S05]  /*1670*/  BRA.U !UP5, `(.L_x_20) ;  /* 0x000000010d0c7547 */ /* 0x000fea000b800000 */
[----:B------:R-:W-:Y:S01]  /*1680*/  UCGABAR_WAIT ;  /* 0x0000000000007dc7 */ /* 0x000fe20008000000 */
[----:B------:R-:W-:Y:S01]  /*1690*/  CCTL.IVALL ;  /* 0x00000000ff00798f */ /* 0x000fe20002000000 */
[----:B------:R-:W-:Y:S05]  /*16a0*/  BRA `(.L_x_21) ;  /* 0x0000000000047947 */ /* 0x000fea0003800000 */
.L_x_20:
[----:B------:R-:W-:Y:S06]  /*16b0*/  BAR.SYNC.DEFER_BLOCKING 0x0 ;  /* 0x0000000000007b1d */ /* 0x000fec0000010000 */
.L_x_21:
[----:B------:R-:W-:Y:S05]  /*16c0*/  BRA.U UP0, `(.L_x_22) ;  /* 0x0000001100b07547 */ /* 0x000fea000b800000 */
[----:B------:R-:W2:Y:S01]  /*16d0*/  LDCU UR6, c[0x0][0x38c] ;  /* 0x00007180ff0677ac */ /* 0x000ea20008000800 */
[----:B------:R-:W-:Y:S01]  /*16e0*/  PLOP3.LUT P1, PT, PT, PT, UP3, 0x80, 0x8 ;  /* 0x000000000008781c */ /* 0x000fe20003f2f038 */
[----:B------:R-:W-:Y:S01]  /*16f0*/  IMAD.MOV.U32 R12, RZ, RZ, 0x1 ;  /* 0x00000001ff0c7424 */ /* 0x000fe200078e00ff */
[----:B------:R-:W-:Y:S01]  /*1700*/  ISETP.EQ.OR P2, PT, R0, RZ, P3 ;  /* 0x000000ff0000720c */ /* 0x000fe20001f42670 */
[----:B------:R-:W-:Y:S01]  /*1710*/  UISETP.NE.AND UP1, UPT, UR22, URZ, UPT ;  /* 0x000000ff1600728c */ /* 0x000fe2000bf25270 */
[----:B------:R-:W-:Y:S02]  /*1720*/  PLOP3.LUT P1, PT, P1, PT, PT, 0x8, 0x80 ;  /* 0x000000000080781c */ /* 0x000fe40000f2e170 */
[----:B------:R-:W-:Y:S01]  /*1730*/  CS2R R10, SRZ ;  /* 0x00000000000a7805 */ /* 0x000fe2000001ff00 */
[----:B------:R-:W-:Y:S01]  /*1740*/  IMAD.MOV.U32 R9, RZ, RZ, RZ ;  /* 0x000000ffff097224 */ /* 0x000fe200078e00ff */
[----:B------:R-:W3:Y:S01]  /*1750*/  LDCU UR41, c[0x0][0x370] ;  /* 0x00006e00ff2977ac */ /* 0x000ee20008000800 */
[----:B------:R-:W-:Y:S01]  /*1760*/  IMAD.MOV.U32 R8, RZ, RZ, 0x1 ;  /* 0x00000001ff087424 */ /* 0x000fe200078e00ff */
[----:B------:R-:W4:Y:S01]  /*1770*/  LDCU.64 UR30, c[0x0][0x348] ;  /* 0x00006900ff1e77ac */ /* 0x000f220008000a00 */
[----:B------:R-:W1:Y:S01]  /*1780*/  LDCU UR39, c[0x0][0x374] ;  /* 0x00006e80ff2777ac */ /* 0x000e620008000800 */
[----:B--2---:R-:W-:-:S02]  /*1790*/  UIADD3 UR5, UPT, UPT, UR6, 0x7f, URZ ;  /* 0x0000007f06057890 */ /* 0x004fc4000fffe0ff */
[----:B------:R-:W-:Y:S02]  /*17a0*/  UIADD3 UR50, UPT, UPT, UR6, 0xfe, URZ ;  /* 0x000000fe06327890 */ /* 0x000fe4000fffe0ff */
[----:B------:R-:W-:-:S04]  /*17b0*/  USHF.R.S32.HI UR4, URZ, 0x1f, UR5 ;  /* 0x0000001fff047899 */ /* 0x000fc80008011405 */
[----:B------:R-:W-:Y:S02]  /*17c0*/  ULEA.HI UR4, UR4, UR5, URZ, 0x7 ;  /* 0x0000000504047291 */ /* 0x000fe4000f8f38ff */
[----:B------:R-:W-:Y:S02]  /*17d0*/  USHF.L.U32 UR5, UR26, 0x5, URZ ;  /* 0x000000051a057899 */ /* 0x000fe400080006ff */
[----:B------:R-:W-:Y:S02]  /*17e0*/  USHF.R.S32.HI UR43, URZ, 0x7, UR4 ;  /* 0x00000007ff2b7899 */ /* 0x000fe40008011404 */
[----:B------:R-:W-:Y:S02]  /*17f0*/  UIADD3 UR4, UPT, UPT, UR6, -0x1, URZ ;  /* 0xffffffff06047890 */ /* 0x000fe4000fffe0ff */
[----:B------:R-:W-:Y:S02]  /*1800*/  UISETP.LT.U32.AND UP0, UPT, UR43, 0x3, UPT ;  /* 0x000000032b00788c */ /* 0x000fe4000bf01070 */
[----:B------:R-:W-:-:S02]  /*1810*/  UISETP.GE.U32.AND UP2, UPT, UR4, -0xff, UPT ;  /* 0xffffff010400788c */ /* 0x000fc4000bf46070 */
[----:B------:R-:W-:Y:S02]  /*1820*/  USEL UR42, UR43, 0x3, UP0 ;  /* 0x000000032b2a7887 */ /* 0x000fe40008000000 */
[----:B------:R-:W-:Y:S02]  /*1830*/  ULOP3.LUT UR44, UR5, 0x20, URZ, 0xe2, !UPT ;  /* 0x00000020052c7892 */ /* 0x000fe4000f8ee2ff */
[----:B------:R-:W-:Y:S02]  /*1840*/  UIADD3 UR25, UPT, UPT, UR42, -0x1, URZ ;  /* 0xffffffff2a197890 */ /* 0x000fe4000fffe0ff */
[----:B------:R-:W-:Y:S02]  /*1850*/  USEL UR26, UR34, 0x2, UP1 ;  /* 0x00000002221a7887 */ /* 0x000fe40008800000 */
[----:B------:R-:W-:Y:S02]  /*1860*/  UIADD3 UR47, UPT, UPT, UR43, -UR42, URZ ;  /* 0x8000002a2b2f7290 */ /* 0x000fe4000fffe0ff */
[----:B------:R-:W-:Y:S01]  /*1870*/  @UP2 UIADD3 UR25, UPT, UPT, UR42, URZ, URZ ;  /* 0x000000ff2a192290 */ /* 0x000fe2000fffe0ff */
[----:B------:R-:W-:-:S03]  /*1880*/  UMOV UR5, URZ ;  /* 0x000000ff00057c82 */ /* 0x000fc60008000000 */
[----:B-1-34-:R-:W-:-:S12]  /*1890*/  UIADD3 UR25, UPT, UPT, UR25, 0x1, URZ ;  /* 0x0000000119197890 */ /* 0x01afd8000fffe0ff */
.L_x_42:
[----:B------:R-:W-:Y:S01]  /*18a0*/  UISETP.NE.AND UP0, UPT, UR48, URZ, UPT ;  /* 0x000000ff3000728c */ /* 0x000fe2000bf05270 */
[----:B------:R-:W1:Y:S08]  /*18b0*/  S2UR UR48, SR_CgaCtaId ;  /* 0x00000000003079c3 */ /* 0x000e700000008800 */
[----:B------:R-:W-:Y:S05]  /*18c0*/  BRA.U UP0, `(.L_x_23) ;  /* 0x0000000100347547 */ /* 0x000fea000b800000 */
[----:B------:R-:W2:Y:S01]  /*18d0*/  S2R R0, SR_CgaCtaId ;  /* 0x0000000000007919 */ /* 0x000ea20000008800 */
[----:B------:R-:W-:-:S04]  /*18e0*/  MOV R2, 0x400 ;  /* 0x0000040000027802 */ /* 0x000fc80000000f00 */
[----:B--2---:R-:W-:Y:S02]  /*18f0*/  LEA R0, R0, R2, 0x18 ;  /* 0x0000000200007211 */ /* 0x004fe400078ec0ff */
[----:B------:R-:W-:-:S03]  /*1900*/  SHF.L.U32 R2, R8, 0x1f, RZ ;  /* 0x0000001f08027819 */ /* 0x000fc600000006ff */
[----:B------:R-:W-:-:S04]  /*1910*/  IMAD R0, R9, 0x8, R0 ;  /* 0x0000000809007824 */ /* 0x000fc800078e0200 */
[----:B------:R-:W2:Y:S02]  /*1920*/  SYNCS.PHASECHK.TRANS64.TRYWAIT P0, [R0+URZ+0xc0], R2 ;  /* 0x0000c002000075a7 */ /* 0x000ea400080011ff */
[----:B--2---:R-:W-:Y:S05]  /*1930*/  @!P0 BRA `(.L_x_24) ;  /* 0x0000004c00d88947 */ /* 0x004fea0003800000 */
.L_x_101:
[----:B------:R-:W-:Y:S01]  /*1940*/  VIADD R9, R9, 0x1 ;  /* 0x0000000109097836 */ /* 0x000fe20000000000 */
[----:B------:R2:W-:Y:S04]  /*1950*/  SYNCS.ARRIVE.TRANS64.A1T0 RZ, [R0+URZ+0xb0], RZ ;  /* 0x0000b0ff00ff79a7 */ /* 0x0005e800081000ff */
[----:B------:R-:W-:-:S04]  /*1960*/  ISETP.NE.AND P0, PT, R9, 0x2, PT ;  /* 0x000000020900780c */ /* 0x000fc80003f05270 */
[----:B------:R-:W-:Y:S02]  /*1970*/  SEL R9, R9, RZ, P0 ;  /* 0x000000ff09097207 */ /* 0x000fe40000000000 */
[----:B--2---:R-:W-:-:S04]  /*1980*/  SEL R0, RZ, 0x1, P0 ;  /* 0x00000001ff007807 */ /* 0x004fc80000000000 */
[----:B------:R-:W-:-:S07]  /*1990*/  LOP3.LUT R8, R8, R0, RZ, 0x3c, !PT ;  /* 0x0000000008087212 */ /* 0x000fce00078e3cff */
.L_x_23:
[----:B------:R-:W-:Y:S01]  /*19a0*/  UMOV UR6, 0x400 ;  /* 0x0000040000067882 */ /* 0x000fe20000000000 */
[----:B------:R-:W-:Y:S01]  /*19b0*/  SHF.L.U32 R0, R12, 0x1f, RZ ;  /* 0x0000001f0c007819 */ /* 0x000fe200000006ff */
[----:B-1----:R-:W-:Y:S02]  /*19c0*/  ULEA UR6, UR48, UR6, 0x18 ;  /* 0x0000000630067291 */ /* 0x002fe4000f8ec0ff */
[----:B------:R-:W-:Y:S02]  /*19d0*/  UISETP.GE.U32.AND UP0, UPT, UR50, 0xff, UPT ;  /* 0x000000ff3200788c */ /* 0x000fe4000bf06070 */
[----:B------:R-:W-:Y:S02]  /*19e0*/  ULEA UR4, UR5, UR6, 0x3 ;  /* 0x0000000605047291 */ /* 0x000fe4000f8e18ff */
[----:B------:R-:W-:Y:S02]  /*19f0*/  ULEA UR11, UR45, UR49, 0x1 ;  /* 0x000000312d0b7291 */ /* 0x000fe4000f8e08ff */
[----:B------:R-:W-:-:S02]  /*1a00*/  ULEA UR35, UR46, UR44, 0x6 ;  /* 0x0000002c2e237291 */ /* 0x000fc4000f8e30ff */
[----:B------:R-:W-:Y:S01]  /*1a10*/  USHF.L.U32 UR11, UR11, 0x5, URZ ;  /* 0x000000050b0b7899 */ /* 0x000fe200080006ff */
[----:B------:R-:W-:Y:S02]  /*1a20*/  UMOV UR13, URZ ;  /* 0x000000ff000d7c82 */ /* 0x000fe40008000000 */
[----:B------:R1:W2:Y:S01]  /*1a30*/  SYNCS.PHASECHK.TRANS64.TRYWAIT P0, [UR4+0x18], R0 ;  /* 0x00001800ff0075a7 */ /* 0x0002a20008001104 */
[----:B------:R-:W-:Y:S08]  /*1a40*/  BRA.U !UP0, `(.L_x_25) ;  /* 0x0000000108c47547 */ /* 0x000ff0000b800000 */
[----:B------:R-:W-:Y:S01]  /*1a50*/  UMOV UR7, URZ ;  /* 0x000000ff00077c82 */ /* 0x000fe20008000000 */
[----:B------:R-:W-:-:S05]  /*1a60*/  UMOV UR4, UR5 ;  /* 0x0000000500047c82 */ /* 0x000fca0008000000 */
.L_x_31:
[----:B------:R-:W-:Y:S01]  /*1a70*/  ULEA UR33, UR4, UR6, 0x3 ;  /* 0x0000000604217291 */ /* 0x000fe2000f8e18ff */
[----:B------:R-:W-:Y:S01]  /*1a80*/  @!P3 MOV R2, 0x4000 ;  /* 0x000040000002b802 */ /* 0x000fe20000000f00 */
[----:B--2-4-:R-:W-:Y:S10]  /*1a90*/  @P0 BRA `(.L_x_26) ;  /* 0x00000000000c0947 */ /* 0x014ff40003800000 */
[----:B------:R-:W-:-:S04]  /*1aa0*/  SHF.L.U32 R3, R12, 0x1f, RZ ;  /* 0x0000001f0c037819 */ /* 0x000fc800000006ff */
[----:B------:R-:W2:Y:S02]  /*1ab0*/  SYNCS.PHASECHK.TRANS64.TRYWAIT P0, [UR33+0x18], R3 ;  /* 0x00001803ff0075a7 */ /* 0x000ea40008001121 */
[----:B--2---:R-:W-:Y:S05]  /*1ac0*/  @!P0 BRA `(.L_x_27) ;  /* 0x0000004c00888947 */ /* 0x004fea0003800000 */
.L_x_26:
[----:B------:R2:W-:Y:S01]  /*1ad0*/  @!P3 SYNCS.ARRIVE.TRANS64 RZ, [UR33], R2 ;  /* 0x00000002ffffb9a7 */ /* 0x0005e20008000021 */
[----:B------:R-:W-:-:S04]  /*1ae0*/  ULOP3.LUT UR5, UR26, 0x2, URZ, 0xfc, !UPT ;  /* 0x000000021a057892 */ /* 0x000fc8000f8efcff */
[----:B------:R-:W-:-:S09]  /*1af0*/  UISETP.NE.AND UP0, UPT, UR5, 0x2, UPT ;  /* 0x000000020500788c */ /* 0x000fd2000bf05270 */
[----:B------:R-:W-:Y:S05]  /*1b00*/  BRA.U UP0, `(.L_x_28) ;  /* 0x0000000100047547 */ /* 0x000fea000b800000 */
[----:B------:R-:W-:Y:S05]  /*1b10*/  BPT.TRAP 0x1 ;  /* 0x000000040000795c */ /* 0x000fea0000300000 */
.L_x_28:
[----:B------:R-:W-:Y:S04]  /*1b20*/  BSSY.RECONVERGENT B0, `(.L_x_29) ;  /* 0x0000003000007945 */ /* 0x000fe80003800200 */
[----:B------:R-:W-:Y:S05]  /*1b30*/  @P2 BRA `(.L_x_30) ;  /* 0x0000000000042947 */ /* 0x000fea0003800000 */
[----:B------:R-:W-:Y:S05]  /*1b40*/  BPT.TRAP 0x1 ;  /* 0x000000040000795c */ /* 0x000fea0000300000 */
.L_x_30:
[----:B------:R-:W-:Y:S05]  /*1b50*/  BSYNC.RECONVERGENT B0 ;  /* 0x0000000000007941 */ /* 0x000fea0003800200 */
.L_x_29:
[----:B------:R-:W-:Y:S02]  /*1b60*/  UIADD3 UR5, UPT, UPT, UR4, 0x1, URZ ;  /* 0x0000000104057890 */ /* 0x000fe4000fffe0ff */
[----:B------:R-:W-:Y:S02]  /*1b70*/  USHF.L.U32 UR4, UR4, 0xd, URZ ;  /* 0x0000000d04047899 */ /* 0x000fe400080006ff */
[----:B------:R-:W-:Y:S02]  /*1b80*/  UISETP.NE.AND UP0, UPT, UR5, 0x3, UPT ;  /* 0x000000030500788c */ /* 0x000fe4000bf05270 */
[----:B------:R-:W-:Y:S02]  /*1b90*/  USHF.L.U32 UR34, UR7, 0x7, URZ ;  /* 0x0000000707227899 */ /* 0x000fe400080006ff */
[----:B------:R-:W-:Y:S02]  /*1ba0*/  USEL UR9, URZ, 0x1, UP0 ;  /* 0x00000001ff097887 */ /* 0x000fe40008000000 */
[----:B------:R-:W-:-:S02]  /*1bb0*/  USEL UR5, UR5, URZ, UP0 ;  /* 0x000000ff05057287 */ /* 0x000fc40008000000 */
[----:B------:R-:W-:Y:S02]  /*1bc0*/  UIADD3 UR14, UP0, UPT, UR30, 0x180, URZ ;  /* 0x000001801e0e7890 */ /* 0x000fe4000ff1e0ff */
[----:B------:R-:W-:Y:S01]  /*1bd0*/  ULEA UR8, UR5, UR6, 0x3 ;  /* 0x0000000605087291 */ /* 0x000fe2000f8e18ff */
[----:B------:R-:W-:Y:S01]  /*1be0*/  LOP3.LUT R12, R12, UR9, RZ, 0x3c, !PT ;  /* 0x000000090c0c7c12 */ /* 0x000fe2000f8e3cff */
[----:B------:R-:W-:Y:S02]  /*1bf0*/  UIADD3 UR7, UPT, UPT, UR7, 0x1, URZ ;  /* 0x0000000107077890 */ /* 0x000fe4000fffe0ff */
[----:B------:R-:W-:Y:S01]  /*1c00*/  UIADD3 UR16, UP1, UPT, UR30, 0x80, URZ ;  /* 0x000000801e107890 */ /* 0x000fe2000ff3e0ff */
[----:B-1----:R-:W-:Y:S01]  /*1c10*/  SHF.L.U32 R0, R12, 0x1f, RZ ;  /* 0x0000001f0c007819 */ /* 0x002fe200000006ff */
[----:B------:R-:W-:Y:S02]  /*1c20*/  ULOP3.LUT UR32, UR28, UR4, URZ, 0xfc, !UPT ;  /* 0x000000041c207292 */ /* 0x000fe4000f8efcff */
[----:B------:R-:W-:Y:S01]  /*1c30*/  UIADD3.X UR15, UPT, UPT, URZ, UR31, URZ, UP0, !UPT ;  /* 0x0000001fff0f7290 */ /* 0x000fe200087fe4ff */
[----:B------:R3:W4:Y:S01]  /*1c40*/  SYNCS.PHASECHK.TRANS64.TRYWAIT P0, [UR8+0x18], R0 ;  /* 0x00001800ff0075a7 */ /* 0x0007220008001108 */
[----:B------:R-:W-:-:S02]  /*1c50*/  ULOP3.LUT UR8, UR27, UR4, URZ, 0xfc, !UPT ;  /* 0x000000041b087292 */ /* 0x000fc4000f8efcff */
[----:B------:R-:W-:Y:S02]  /*1c60*/  UISETP.NE.AND UP0, UPT, UR7, UR25, UPT ;  /* 0x000000190700728c */ /* 0x000fe4000bf05270 */
[----:B------:R-:W-:Y:S02]  /*1c70*/  UIADD3.X UR17, UPT, UPT, URZ, UR31, URZ, UP1, !UPT ;  /* 0x0000001fff117290 */ /* 0x000fe40008ffe4ff */
[----:B------:R-:W-:Y:S02]  /*1c80*/  UIADD3 UR32, UPT, UPT, UR6, 0x2400, UR32 ;  /* 0x0000240006207890 */ /* 0x000fe4000fffe020 */
[----:B------:R-:W-:Y:S02]  /*1c90*/  UPRMT UR13, URZ, 0x5410, UR24 ;  /* 0x00005410ff0d7896 */ /* 0x000fe40008000018 */
[----:B------:R-:W-:Y:S02]  /*1ca0*/  UIADD3 UR8, UPT, UPT, UR6, 0x8400, UR8 ;  /* 0x0000840006087890 */ /* 0x000fe4000fffe008 */
[----:B------:R-:W-:Y:S01]  /*1cb0*/  UPRMT UR4, URZ, 0x5410, UR21 ;  /* 0x00005410ff047896 */ /* 0x000fe20008000015 */
[----:B------:R-:W-:Y:S01]  /*1cc0*/  UMOV UR18, 0x0 ;  /* 0x0000000000127882 */ /* 0x000fe20000000000 */
[----:B------:R-:W-:Y:S01]  /*1cd0*/  UMOV UR19, 0x10000000 ;  /* 0x1000000000137882 */ /* 0x000fe20000000000 */
[----:B------:R-:W-:Y:S01]  /*1ce0*/  UMOV UR12, UR36 ;  /* 0x00000024000c7c82 */ /* 0x000fe20008000000 */
[----:B------:R-:W-:Y:S01]  /*1cf0*/  UMOV UR9, UR33 ;  /* 0x0000002100097c82 */ /* 0x000fe20008000000 */
[----:B------:R-:W-:Y:S01]  /*1d00*/  UMOV UR10, UR34 ;  /* 0x00000022000a7c82 */ /* 0x000fe20008000000 */
[----:B------:R1:W-:Y:S03]  /*1d10*/  UTMALDG.3D.MULTICAST [UR32], [UR16], UR13, desc[UR18] ;  /* 0x00001220100073b4 */ /* 0x0003e6000801180d */
[----:B------:R2:W-:Y:S01]  /*1d20*/  UTMALDG.3D.MULTICAST [UR8], [UR14], UR4, desc[UR18] ;  /* 0x000012080e0073b4 */ /* 0x0005e20008011804 */
[----:B-1----:R-:W-:Y:S01]  /*1d30*/  UMOV UR13, UR25 ;  /* 0x00000019000d7c82 */ /* 0x002fe20008000000 */
[----:B--2---:R-:W-:Y:S01]  /*1d40*/  UMOV UR4, UR5 ;  /* 0x0000000500047c82 */ /* 0x004fe20008000000 */
[----:B---3--:R-:W-:Y:S05]  /*1d50*/  BRA.U UP0, `(.L_x_31) ;  /* 0xfffffffd00447547 */ /* 0x008fea000b83ffff */
.L_x_25:
[----:B------:R-:W-:Y:S01]  /*1d60*/  ULEA UR4, UR5, UR6, 0x3 ;  /* 0x0000000605047291 */ /* 0x000fe2000f8e18ff */
[----:B-1----:R-:W-:Y:S01]  /*1d70*/  SHF.L.U32 R0, R12, 0x1f, RZ ;  /* 0x0000001f0c007819 */ /* 0x002fe200000006ff */
[----:B------:R-:W-:Y:S01]  /*1d80*/  @!P1 SYNCS.ARRIVE.TRANS64.A1T0 RZ, [UR6+0x48], RZ ;  /* 0x000048ffffff99a7 */ /* 0x000fe20008100006 */
[----:B------:R-:W-:-:S06]  /*1d90*/  UISETP.GT.AND UP0, UPT, UR43, UR42, UPT ;  /* 0x0000002a2b00728c */ /* 0x000fcc000bf04270 */
[----:B--2-4-:R1:W2:Y:S03]  /*1da0*/  SYNCS.PHASECHK.TRANS64.TRYWAIT P0, [UR4+0x18], R0 ;  /* 0x00001800ff0075a7 */ /* 0x0142a60008001104 */
[----:B------:R-:W-:Y:S05]  /*1db0*/  BRA.U !UP0, `(.L_x_32) ;  /* 0x0000000108c87547 */ /* 0x000fea000b800000 */
[----:B------:R-:W-:Y:S01]  /*1dc0*/  UIADD3 UR29, UPT, UPT, UR47, UR13, URZ ;  /* 0x0000000d2f1d7290 */ /* 0x000fe2000fffe0ff */
[----:B------:R-:W-:-:S11]  /*1dd0*/  UMOV UR4, UR5 ;  /* 0x0000000500047c82 */ /* 0x000fd60008000000 */
.L_x_38:
[----:B------:R-:W-:Y:S01]  /*1de0*/  ULEA UR17, UR4, UR6, 0x3 ;  /* 0x0000000604117291 */ /* 0x000fe2000f8e18ff */
[----:B--2---:R-:W-:Y:S01]  /*1df0*/  @!P3 MOV R2, 0x4000 ;  /* 0x000040000002b802 */ /* 0x004fe20000000f00 */
[----:B--2-4-:R-:W-:Y:S10]  /*1e00*/  @P0 BRA `(.L_x_33) ;  /* 0x00000000000c0947 */ /* 0x014ff40003800000 */
[----:B------:R-:W-:-:S04]  /*1e10*/  SHF.L.U32 R3, R12, 0x1f, RZ ;  /* 0x0000001f0c037819 */ /* 0x000fc800000006ff */
[----:B------:R-:W2:Y:S02]  /*1e20*/  SYNCS.PHASECHK.TRANS64.TRYWAIT P0, [UR17+0x18], R3 ;  /* 0x00001803ff0075a7 */ /* 0x000ea40008001111 */
[----:B--2---:R-:W-:Y:S05]  /*1e30*/  @!P0 BRA `(.L_x_34) ;  /* 0x0000004800c48947 */ /* 0x004fea0003800000 */
.L_x_33:
[----:B------:R2:W-:Y:S01]  /*1e40*/  @!P3 SYNCS.ARRIVE.TRANS64 RZ, [UR17], R2 ;  /* 0x00000002ffffb9a7 */ /* 0x0005e20008000011 */
[----:B------:R-:W-:-:S04]  /*1e50*/  ULOP3.LUT UR5, UR26, 0x2, URZ, 0xfc, !UPT ;  /* 0x000000021a057892 */ /* 0x000fc8000f8efcff */
[----:B------:R-:W-:-:S09]  /*1e60*/  UISETP.NE.AND UP0, UPT, UR5, 0x2, UPT ;  /* 0x000000020500788c */ /* 0x000fd2000bf05270 */
[----:B------:R-:W-:Y:S05]  /*1e70*/  BRA.U UP0, `(.L_x_35) ;  /* 0x0000000100047547 */ /* 0x000fea000b800000 */
[----:B------:R-:W-:Y:S05]  /*1e80*/  BPT.TRAP 0x1 ;  /* 0x000000040000795c */ /* 0x000fea0000300000 */
.L_x_35:
[----:B------:R-:W-:Y:S04]  /*1e90*/  BSSY.RECONVERGENT B0, `(.L_x_36) ;  /* 0x0000003000007945 */ /* 0x000fe80003800200 */
[----:B------:R-:W-:Y:S05]  /*1ea0*/  @P2 BRA `(.L_x_37) ;  /* 0x0000000000042947 */ /* 0x000fea0003800000 */
[----:B------:R-:W-:Y:S05]  /*1eb0*/  BPT.TRAP 0x1 ;  /* 0x000000040000795c */ /* 0x000fea0000300000 */
.L_x_37:
[----:B------:R-:W-:Y:S05]  /*1ec0*/  BSYNC.RECONVERGENT B0 ;  /* 0x0000000000007941 */ /* 0x000fea0003800200 */
.L_x_36:
        /* <DEDUP_REMOVED lines=17> */
[----:B------:R-:W-:Y:S02]  /*1fe0*/  UIADD3 UR16, UPT, UPT, UR6, 0x2400, UR16 ;  /* 0x0000240006107890 */ /* 0x000fe4000fffe010 */
[----:B------:R-:W-:Y:S02]  /*1ff0*/  UIADD3.X UR15, UPT, UPT, URZ, UR31, URZ, UP1, !UPT ;  /* 0x0000001fff0f7290 */ /* 0x000fe40008ffe4ff */
        /* <DEDUP_REMOVED lines=8> */
[----:B------:R-:W-:Y:S01]  /*2080*/  UMOV UR9, UR17 ;  /* 0x0000001100097c82 */ /* 0x000fe20008000000 */
[----:B------:R-:W-:Y:S01]  /*2090*/  UMOV UR10, UR18 ;  /* 0x00000012000a7c82 */ /* 0x000fe20008000000 */
[----:B------:R-:W-:Y:S01]  /*20a0*/  UTMALDG.3D.MULTICAST [UR16], [UR14], UR7, desc[UR32] ;  /* 0x000020100e0073b4 */ /* 0x000fe20008011807 */
[----:B------:R1:W-:Y:S02]  /*20b0*/  UTMALDG.3D.MULTICAST [UR8], [UR22], UR4, desc[UR32] ;  /* 0x00002008160073b4 */ /* 0x0003e40008011804 */
[----:B-1----:R-:W-:Y:S01]  /*20c0*/  UMOV UR4, UR5 ;  /* 0x0000000500047c82 */ /* 0x002fe20008000000 */
[----:B---3--:R-:W-:Y:S05]  /*20d0*/  BRA.U UP0, `(.L_x_38) ;  /* 0xfffffffd00407547 */ /* 0x008fea000b83ffff */
.L_x_32:
[C---:B------:R-:W-:Y:S01]  /*20e0*/  LEA R3, R11.reuse, UR6, 0x3 ;  /* 0x000000060b037c11 */ /* 0x040fe2000f8e18ff */
[----:B------:R-:W-:Y:S01]  /*20f0*/  NOP ;  /* 0x0000000000007918 */ /* 0x000fe20000000000 */
[----:B-1----:R-:W-:Y:S02]  /*2100*/  SHF.L.U32 R0, R10, 0x1f, RZ ;  /* 0x0000001f0a007819 */ /* 0x002fe400000006ff */
[----:B------:R-:W-:Y:S02]  /*2110*/  LEA R4, R11, UR6, 0x4 ;  /* 0x000000060b047c11 */ /* 0x000fe4000f8e20ff */
[----:B--2-4-:R-:W1:Y:S02]  /*2120*/  SYNCS.PHASECHK.TRANS64.TRYWAIT P0, [R3+URZ+0x50], R0 ;  /* 0x00005000030075a7 */ /* 0x014e6400080011ff */
[----:B-1----:R-:W-:Y:S05]  /*2130*/  @!P0 BRA `(.L_x_39) ;  /* 0x00000048001c8947 */ /* 0x002fea0003800000 */
.L_x_104:
[----:B------:R-:W2:Y:S01]  /*2140*/  LDS.128 R4, [R4+0xe0] ;  /* 0x0000e00004047984 */ /* 0x000ea20000000c00 */
[----:B------:R-:W-:Y:S01]  /*2150*/  UISETP.GE.AND UP0, UPT, UR40, 0x1, UPT ;  /* 0x000000012800788c */ /* 0x000fe2000bf06270 */
[----:B------:R-:W-:Y:S01]  /*2160*/  @!PT LDS RZ, [RZ] ;  /* 0x00000000fffff984 */ /* 0x000fe20000000800 */
[----:B------:R-:W-:Y:S01]  /*2170*/  @!PT LDS RZ, [RZ] ;  /* 0x00000000fffff984 */ /* 0x000fe20000000800 */
[----:B------:R-:W-:Y:S01]  /*2180*/  @!PT LDS RZ, [RZ] ;  /* 0x00000000fffff984 */ /* 0x000fe20000000800 */
[----:B------:R-:W-:Y:S01]  /*2190*/  @!PT LDS RZ, [RZ] ;  /* 0x00000000fffff984 */ /* 0x000fe20000000800 */
[----:B------:R3:W-:Y:S06]  /*21a0*/  MEMBAR.ALL.CTA ;  /* 0x0000000000007992 */ /* 0x0007ec0000008000 */
[----:B---3--:R-:W3:Y:S01]  /*21b0*/  FENCE.VIEW.ASYNC.S ;  /* 0x00000000000073c6 */ /* 0x008ee20000000000 */
[----:B--2---:R-:W-:-:S13]  /*21c0*/  LOP3.LUT P0, RZ, R6, 0x1, RZ, 0xc0, !PT ;  /* 0x0000000106ff7812 */ /* 0x004fda000780c0ff */
[----:B---3--:R-:W-:Y:S01]  /*21d0*/  VOTEU.ANY UP1, P0 ;  /* 0x0000000000ff7886 */ /* 0x008fe20000020100 */
[----:B------:R-:W-:-:S13]  /*21e0*/  PLOP3.LUT P0, PT, PT, PT, UP1, 0x80, 0x8 ;  /* 0x000000000008781c */ /* 0x000fda0003f0f018 */
[----:B-1----:R-:W-:Y:S02]  /*21f0*/  @P0 LOP3.LUT R0, R5, 0xffff, RZ, 0xc0, !PT ;  /* 0x0000ffff05000812 */ /* 0x002fe400078ec0ff */
[----:B------:R-:W-:Y:S02]  /*2200*/  @P0 MOV R2, R4 ;  /* 0x0000000400020202 */ /* 0x000fe40000000f00 */
[----:B------:R-:W-:Y:S01]  /*2210*/  @P0 R2UR UR7, R0 ;  /* 0x00000000000702ca */ /* 0x000fe200000e0000 */
[----:B------:R-:W-:Y:S01]  /*2220*/  VIADD R0, R3, 0x60 ;  /* 0x0000006003007836 */ /* 0x000fe20000000000 */
[----:B------:R-:W-:Y:S02]  /*2230*/  @P0 SHF.R.U32.HI R4, RZ, 0x10, R5 ;  /* 0x00000010ff040819 */ /* 0x000fe40000011605 */
[----:B------:R-:W-:Y:S02]  /*2240*/  @P0 R2UR UR8, R2 ;  /* 0x00000000020802ca */ /* 0x000fe400000e0000 */
[----:B------:R-:W-:-:S02]  /*2250*/  PRMT R0, RZ, 0x654, R0 ;  /* 0x00000654ff007816 */ /* 0x000fc40000000000 */
[----:B------:R-:W-:Y:S02]  /*2260*/  @P0 R2UR UR4, R4 ;  /* 0x00000000040402ca */ /* 0x000fe400000e0000 */
[----:B------:R1:W-:Y:S03]  /*2270*/  SYNCS.ARRIVE.TRANS64.RED.A1T0 RZ, [R0+URZ], RZ ;  /* 0x000000ff00ff79a7 */ /* 0x0003e600081004ff */
[----:B------:R-:W-:-:S04]  /*2280*/  @UP1 UMOV UR37, UR7 ;  /* 0x0000000700251c82 */ /* 0x000fc80008000000 */
[----:B------:R-:W-:-:S04]  /*2290*/  @UP1 UMOV UR38, UR8 ;  /* 0x0000000800261c82 */ /* 0x000fc80008000000 */
[----:B------:R-:W-:Y:S01]  /*22a0*/  @UP1 UMOV UR36, UR4 ;  /* 0x0000000400241c82 */ /* 0x000fe20008000000 */
[----:B------:R-:W-:Y:S05]  /*22b0*/  BRA.U !UP0, `(.L_x_40) ;  /* 0x0000000108d47547 */ /* 0x000fea000b800000 */
[----:B------:R-:W2:Y:S01]  /*22c0*/  LDCU.128 UR12, c[0x0][0xb10] ;  /* 0x00016200ff0c77ac */ /* 0x000ea20008000c00 */
[----:B------:R-:W3:Y:S01]  /*22d0*/  LDCU UR29, c[0x0][0xb20] ;  /* 0x00016400ff1d77ac */ /* 0x000ee20008000800 */
[----:B------:R-:W4:Y:S01]  /*22e0*/  LDCU UR20, c[0x0][0xb0c] ;  /* 0x00016180ff1477ac */ /* 0x000f220008000800 */
[----:B------:R-:W1:Y:S01]  /*22f0*/  LDCU.64 UR10, c[0x0][0xb28] ;  /* 0x00016500ff0a77ac */ /* 0x000e620008000a00 */
[----:B------:R-:W-:Y:S02]  /*2300*/  UISETP.NE.AND UP3, UPT, UR40, 0x1, UPT ;  /* 0x000000012800788c */ /* 0x000fe4000bf65270 */
[----:B--2---:R-:W-:Y:S02]  /*2310*/  UIMAD.WIDE.U32 UR16, UR39, UR15, URZ ;  /* 0x0000000f271072a5 */ /* 0x004fe4000f8e00ff */
[----:B------:R-:W-:Y:S02]  /*2320*/  UIMAD.WIDE.U32 UR8, UR41, UR12, URZ ;  /* 0x0000000c290872a5 */ /* 0x000fe4000f8e00ff */
[----:B------:R-:W-:-:S02]  /*2330*/  UISETP.NE.AND UP0, UPT, UR14, 0x1, UPT ;  /* 0x000000010e00788c */ /* 0x000fc4000bf05270 */
[----:B------:R-:W-:Y:S01]  /*2340*/  UIMAD.WIDE.U32 UR22, UR37, UR15, URZ ;  /* 0x0000000f251672a5 */ /* 0x000fe2000f8e00ff */
[----:B------:R-:W-:Y:S02]  /*2350*/  UMOV UR16, UR17 ;  /* 0x0000001100107c82 */ /* 0x000fe40008000000 */
[----:B------:R-:W-:Y:S01]  /*2360*/  UMOV UR8, UR9 ;  /* 0x0000000900087c82 */ /* 0x000fe20008000000 */
[----:B---3--:R-:W-:Y:S02]  /*2370*/  USHF.R.U32.HI UR16, URZ, UR29, UR16 ;  /* 0x0000001dff107299 */ /* 0x008fe40008011610 */
[----:B----4-:R-:W-:Y:S02]  /*2380*/  UISETP.NE.AND UP2, UPT, UR20, 0x1, UPT ;  /* 0x000000011400788c */ /* 0x010fe4000bf45270 */
[----:B------:R-:W-:Y:S02]  /*2390*/  USHF.R.U32.HI UR8, URZ, UR13, UR8 ;  /* 0x0000000dff087299 */ /* 0x000fe40008011608 */
[----:B------:R-:W-:-:S02]  /*23a0*/  USEL UR7, UR39, UR16, !UP0 ;  /* 0x0000001027077287 */ /* 0x000fc4000c000000 */
[----:B------:R-:W-:Y:S02]  /*23b0*/  USEL UR8, UR41, UR8, !UP2 ;  /* 0x0000000829087287 */ /* 0x000fe4000d000000 */
[----:B-1----:R-:W-:Y:S01]  /*23c0*/  UIMAD.WIDE.U32 UR16, UR7, UR10, URZ ;  /* 0x0000000a071072a5 */ /* 0x002fe2000f8e00ff */
[----:B------:R-:W-:Y:S01]  /*23d0*/  UMOV UR4, UR23 ;  /* 0x0000001700047c82 */ /* 0x000fe20008000000 */
[----:B------:R-:W-:Y:S02]  /*23e0*/  UIMAD.WIDE.U32 UR18, UR38, UR12, URZ ;  /* 0x0000000c261272a5 */ /* 0x000fe4000f8e00ff */
[----:B------:R-:W-:-:S03]  /*23f0*/  UIMAD.WIDE.U32 UR22, UR8, UR10, URZ ;  /* 0x0000000a081672a5 */ /* 0x000fc6000f8e00ff */
[----:B------:R-:W-:Y:S01]  /*2400*/  UMOV UR16, UR17 ;  /* 0x0000001100107c82 */ /* 0x000fe20008000000 */
[----:B------:R-:W-:Y:S02]  /*2410*/  USHF.R.U32.HI UR4, URZ, UR29, UR4 ;  /* 0x0000001dff047299 */ /* 0x000fe40008011604 */
[----:B------:R-:W-:Y:S01]  /*2420*/  @UP3 USHF.R.U32.HI UR7, URZ, UR11, UR16 ;  /* 0x0000000bff073299 */ /* 0x000fe20008011610 */
[----:B------:R-:W-:Y:S01]  /*2430*/  UMOV UR18, UR19 ;  /* 0x0000001300127c82 */ /* 0x000fe20008000000 */
[----:B------:R-:W-:Y:S01]  /*2440*/  UMOV UR22, UR23 ;  /* 0x0000001700167c82 */ /* 0x000fe20008000000 */
[----:B------:R-:W-:Y:S02]  /*2450*/  USHF.R.U32.HI UR13, URZ, UR13, UR18 ;  /* 0x0000000dff0d7299 */ /* 0x000fe40008011612 */
[----:B------:R-:W-:Y:S02]  /*2460*/  USEL UR4, UR37, UR4, !UP0 ;  /* 0x0000000425047287 */ /* 0x000fe4000c000000 */
[----:B------:R-:W-:-:S02]  /*2470*/  @UP3 USHF.R.U32.HI UR8, URZ, UR11, UR22 ;  /* 0x0000000bff083299 */ /* 0x000fc40008011616 */
[----:B------:R-:W-:Y:S02]  /*2480*/  UIMAD UR9, UR40, UR7, URZ ;  /* 0x00000007280972a4 */ /* 0x000fe4000f8e02ff */
[----:B------:R-:W-:Y:S02]  /*2490*/  USEL UR7, UR38, UR13, !UP2 ;  /* 0x0000000d26077287 */ /* 0x000fe4000d000000 */
[----:B------:R-:W-:Y:S02]  /*24a0*/  UIMAD UR12, UR40, UR8, URZ ;  /* 0x00000008280c72a4 */ /* 0x000fe4000f8e02ff */
[----:B------:R-:W-:Y:S02]  /*24b0*/  UISETP.GE.AND UP0, UPT, UR4, UR9, UPT ;  /* 0x000000090400728c */ /* 0x000fe4000bf06270 */
[----:B------:R-:W-:Y:S02]  /*24c0*/  UIMAD.WIDE.U32 UR16, UR4, UR10, URZ ;  /* 0x0000000a041072a5 */ /* 0x000fe4000f8e00ff */
[----:B------:R-:W-:-:S02]  /*24d0*/  UISETP.GE.OR UP0, UPT, UR7, UR12, UP0 ;  /* 0x0000000c0700728c */ /* 0x000fc40008706670 */
        /* <DEDUP_REMOVED lines=19> */
.L_x_40:
[----:B------:R-:W2:Y:S02]  /*2610*/  LDCU UR4, c[0x0][0xb30] ;  /* 0x00016600ff0477ac */ /* 0x000ea40008000800 */
[----:B--2---:R-:W-:-:S09]  /*2620*/  UISETP.NE.AND UP0, UPT, UR4, 0x1, UPT ;  /* 0x000000010400788c */ /* 0x004fd2000bf05270 */
[----:B------:R-:W-:Y:S05]  /*2630*/  BRA.U UP0, `(.L_x_41) ;  /* 0x0000000100447547 */ /* 0x000fea000b800000 */
        /* <DEDUP_REMOVED lines=17> */
.L_x_41:
[----:B------:R-:W-:Y:S01]  /*2750*/  VIADD R11, R11, 0x1 ;  /* 0x000000010b0b7836 */ /* 0x000fe20000000000 */
[----:B------:R-:W-:Y:S01]  /*2760*/  PLOP3.LUT P1, PT, PT, PT, PT, 0x80, 0x8 ;  /* 0x000000000008781c */ /* 0x000fe20003f2f070 */
[----:B------:R-:W-:Y:S02]  /*2770*/  UIADD3 UR46, UPT, UPT, UR38, UR57, URZ ;  /* 0x00000039262e7290 */ /* 0x000fe4000fffe0ff */
[----:B------:R-:W-:Y:S01]  /*2780*/  UIADD3 UR45, UPT, UPT, UR37, UR60, URZ ;  /* 0x0000003c252d7290 */ /* 0x000fe2000fffe0ff */
[----:B------:R-:W-:-:S04]  /*2790*/  ISETP.NE.AND P0, PT, R11, 0x2, PT ;  /* 0x000000020b00780c */ /* 0x000fc80003f05270 */
[----:B-1----:R-:W-:Y:S02]  /*27a0*/  SEL R0, RZ, 0x1, P0 ;  /* 0x00000001ff007807 */ /* 0x002fe40000000000 */
[----:B------:R-:W-:Y:S02]  /*27b0*/  SEL R11, R11, RZ, P0 ;  /* 0x000000ff0b0b7207 */ /* 0x000fe40000000000 */
[----:B------:R-:W-:Y:S01]  /*27c0*/  LOP3.LUT R10, R10, R0, RZ, 0x3c, !PT ;  /* 0x000000000a0a7212 */ /* 0x000fe200078e3cff */
[----:B------:R-:W-:Y:S06]  /*27d0*/  BRA.U UP1, `(.L_x_42) ;  /* 0xfffffff101307547 */ /* 0x000fec000b83ffff */
[----:B------:R-:W-:Y:S01]  /*27e0*/  UIADD3 UR6, UPT, UPT, UR6, 0x18, URZ ;  /* 0x0000001806067890 */ /* 0x000fe2000fffe0ff */
[----:B------:R-:W-:-:S03]  /*27f0*/  SHF.L.U32 R2, R12, 0x1f, RZ ;  /* 0x0000001f0c027819 */ /* 0x000fc600000006ff */
[----:B------:R-:W-:-:S09]  /*2800*/  ULEA UR4, UR5, UR6, 0x3 ;  /* 0x0000000605047291 */ /* 0x000fd2000f8e18ff */
[----:B------:R-:W1:Y:S02]  /*2810*/  SYNCS.PHASECHK.TRANS64.TRYWAIT P0, [UR4], R2 ;  /* 0x00000002ff0075a7 */ /* 0x000e640008001104 */
[----:B-1----:R-:W-:Y:S05]  /*2820*/  @!P0 BRA `(.L_x_43) ;  /* 0x0000004000748947 */ /* 0x002fea0003800000 */
.L_x_106:
[----:B------:R-:W-:-:S04]  /*2830*/  UIADD3 UR4, UPT, UPT, UR5, 0x1, URZ ;  /* 0x0000000105047890 */ /* 0x000fc8000fffe0ff */
[----:B------:R-:W-:-:S04]  /*2840*/  UISETP.NE.AND UP0, UPT, UR4, 0x3, UPT ;  /* 0x000000030400788c */ /* 0x000fc8000bf05270 */
[----:B------:R-:W-:Y:S02]  /*2850*/  USEL UR7, URZ, 0x1, UP0 ;  /* 0x00000001ff077887 */ /* 0x000fe40008000000 */
[----:B------:R-:W-:-:S04]  /*2860*/  USEL UR4, UR4, URZ, UP0 ;  /* 0x000000ff04047287 */ /* 0x000fc80008000000 */
[----:B------:R-:W-:Y:S01]  /*2870*/  ULEA UR5, UR4, UR6, 0x3 ;  /* 0x0000000604057291 */ /* 0x000fe2000f8e18ff */
[----:B------:R-:W-:-:S04]  /*2880*/  LOP3.LUT R12, R12, UR7, RZ, 0x3c, !PT ;  /* 0x000000070c0c7c12 */ /* 0x000fc8000f8e3cff */
[----:B-1----:R-:W-:-:S04]  /*2890*/  SHF.L.U32 R2, R12, 0x1f, RZ ;  /* 0x0000001f0c027819 */ /* 0x002fc800000006ff */
[----:B------:R-:W1:Y:S02]  /*28a0*/  SYNCS.PHASECHK.TRANS64.TRYWAIT P0, [UR5], R2 ;  /* 0x00000002ff0075a7 */ /* 0x000e640008001105 */
[----:B-1----:R-:W-:Y:S05]  /*28b0*/  @!P0 BRA `(.L_x_44) ;  /* 0x0000004000688947 */ /* 0x002fea0003800000 */
.L_x_108:
[----:B------:R-:W-:-:S04]  /*28c0*/  UIADD3 UR4, UPT, UPT, UR4, 0x1, URZ ;  /* 0x0000000104047890 */ /* 0x000fc8000fffe0ff */
[----:B------:R-:W-:-:S04]  /*28d0*/  UISETP.NE.AND UP0, UPT, UR4, 0x3, UPT ;  /* 0x000000030400788c */ /* 0x000fc8000bf05270 */
[----:B------:R-:W-:Y:S02]  /*28e0*/  USEL UR5, URZ, 0x1, UP0 ;  /* 0x00000001ff057887 */ /* 0x000fe40008000000 */
[----:B------:R-:W-:-:S04]  /*28f0*/  USEL UR4, UR4, URZ, UP0 ;  /* 0x000000ff04047287 */ /* 0x000fc80008000000 */
[----:B------:R-:W-:Y:S01]  /*2900*/  ULEA UR4, UR4, UR6, 0x3 ;  /* 0x0000000604047291 */ /* 0x000fe2000f8e18ff */
[----:B-1----:R-:W-:-:S04]  /*2910*/  LOP3.LUT R2, R12, UR5, RZ, 0x3c, !PT ;  /* 0x000000050c027c12 */ /* 0x002fc8000f8e3cff */
[----:B------:R-:W-:Y:S01]  /*2920*/  SHF.L.U32 R2, R2, 0x1f, RZ ;  /* 0x0000001f02027819 */ /* 0x000fe200000006ff */
[----:B------:R-:W-:-:S07]  /*2930*/  IMAD.U32 R0, RZ, RZ, UR4 ;  /* 0x00000004ff007e24 */ /* 0x000fce000f8e00ff */
.L_x_45:
[----:B-1----:R1:W2:Y:S02]  /*2940*/  SYNCS.PHASECHK.TRANS64.TRYWAIT P0, [R0+URZ], R2 ;  /* 0x00000002000075a7 */ /* 0x0022a400080011ff */
[----:B--2---:R-:W-:Y:S05]  /*2950*/  @!P0 NANOSLEEP.SYNCS 0x989680 ;  /* 0x009896800000895d */ /* 0x004fea0003900000 */
[----:B------:R-:W2:Y:S02]  /*2960*/  @!P0 SYNCS.PHASECHK.TRANS64 P0, [R0+URZ], R2 ;  /* 0x00000002000085a7 */ /* 0x000ea400080010ff */
[----:B--2---:R-:W-:Y:S05]  /*2970*/  @P0 EXIT ;  /* 0x000000000000094d */ /* 0x004fea0003800000 */
[----:B------:R-:W-:Y:S05]  /*2980*/  BRA `(.L_x_45) ;  /* 0xfffffffc00ec7947 */ /* 0x000fea000383ffff */
.L_x_22:
[----:B------:R-:W-:-:S04]  /*2990*/  UISETP.NE.AND UP0, UPT, UR48, URZ, UPT ;  /* 0x000000ff3000728c */ /* 0x000fc8000bf05270 */
[----:B------:R-:W-:-:S09]  /*29a0*/  UISETP.NE.OR UP0, UPT, UR22, 0x1, UP0 ;  /* 0x000000011600788c */ /* 0x000fd20008705670 */
[----:B------:R-:W-:Y:S05]  /*29b0*/  BRA.U UP0, `(.L_x_46) ;  /* 0x0000000500487547 */ /* 0x000fea000b800000 */
[----:B------:R-:W-:Y:S01]  /*29c0*/  ISETP.GE.U32.AND P2, PT, R0, 0x4, PT ;  /* 0x000000040000780c */ /* 0x000fe20003f46070 */
[----:B------:R-:W-:Y:S01]  /*29d0*/  IMAD.MOV.U32 R12, RZ, RZ, 0x1 ;  /* 0x00000001ff0c7424 */ /* 0x000fe200078e00ff */
[----:B------:R-:W-:Y:S02]  /*29e0*/  CS2R R10, SRZ ;  /* 0x00000000000a7805 */ /* 0x000fe4000001ff00 */
[----:B------:R-:W-:Y:S01]  /*29f0*/  CS2R R8, SRZ ;  /* 0x0000000000087805 */ /* 0x000fe2000001ff00 */
[----:B------:R-:W-:Y:S01]  /*2a00*/  UMOV UR6, 0x400 ;  /* 0x0000040000067882 */ /* 0x000fe20000000000 */
[----:B------:R-:W-:Y:S01]  /*2a10*/  UMOV UR5, URZ ;  /* 0x000000ff00057c82 */ /* 0x000fe20008000000 */
[----:B------:R-:W-:-:S12]  /*2a20*/  ULEA UR6, UR48, UR6, 0x18 ;  /* 0x0000000630067291 */ /* 0x000fd8000f8ec0ff */
.L_x_50:
[----:B------:R-:W-:Y:S02]  /*2a30*/  LEA R2, R8, UR6, 0x3 ;  /* 0x0000000608027c11 */ /* 0x000fe4000f8e18ff */
[----:B------:R-:W-:-:S03]  /*2a40*/  SHF.L.U32 R4, R9, 0x1f, RZ ;  /* 0x0000001f09047819 */ /* 0x000fc600000006ff */
[----:B------:R-:W-:Y:S01]  /*2a50*/  VIADD R5, R2, 0xc0 ;  /* 0x000000c002057836 */ /* 0x000fe20000000000 */
[----:B------:R-:W2:Y:S02]  /*2a60*/  SYNCS.PHASECHK.TRANS64.TRYWAIT P0, [R2+URZ+0xb0], R4 ;  /* 0x0000b004020075a7 */ /* 0x000ea400080011ff */
[----:B--2---:R-:W-:Y:S05]  /*2a70*/  @!P0 BRA `(.L_x_47) ;  /* 0x0000004000108947 */ /* 0x004fea0003800000 */
.L_x_109:
[----:B------:R-:W-:Y:S01]  /*2a80*/  ULEA UR4, UR5, UR6, 0x3 ;  /* 0x0000000605047291 */ /* 0x000fe2000f8e18ff */
[----:B--2---:R-:W-:Y:S01]  /*2a90*/  PRMT R2, RZ, 0x654, R5 ;  /* 0x00000654ff027816 */ /* 0x004fe20000000005 */
[----:B------:R-:W-:Y:S01]  /*2aa0*/  @!P2 IMAD.MOV.U32 R4, RZ, RZ, 0x10 ;  /* 0x00000010ff04a424 */ /* 0x000fe200078e00ff */
[----:B------:R-:W-:Y:S01]  /*2ab0*/  SHF.L.U32 R5, R12, 0x1f, RZ ;  /* 0x0000001f0c057819 */ /* 0x000fe200000006ff */
[----:B------:R-:W-:Y:S01]  /*2ac0*/  UIADD3 UR7, UPT, UPT, UR4, 0x50, URZ ;  /* 0x0000005004077890 */ /* 0x000fe2000fffe0ff */
[----:B------:R2:W-:Y:S05]  /*2ad0*/  SYNCS.ARRIVE.TRANS64.RED.A1T0 RZ, [R2+URZ], RZ ;  /* 0x000000ff02ff79a7 */ /* 0x0005ea00081004ff */
[----:B------:R-:W-:Y:S01]  /*2ae0*/  IMAD.U32 R6, RZ, RZ, UR7 ;  /* 0x00000007ff067e24 */ /* 0x000fe2000f8e00ff */
[----:B------:R-:W3:Y:S04]  /*2af0*/  SYNCS.PHASECHK.TRANS64.TRYWAIT P0, [UR4+0x60], R5 ;  /* 0x00006005ff0075a7 */ /* 0x000ee80008001104 */
[----:B------:R-:W-:Y:S01]  /*2b00*/  PRMT R6, R0, 0x654, R6 ;  /* 0x0000065400067816 */ /* 0x000fe20000000006 */
[----:B--23--:R-:W-:Y:S06]  /*2b10*/  @!P0 BRA `(.L_x_48) ;  /* 0x0000003c00fc8947 */ /* 0x00cfec0003800000 */
.L_x_111:
[----:B------:R-:W-:Y:S01]  /*2b20*/  ULEA UR8, UR5, UR6, 0x4 ;  /* 0x0000000605087291 */ /* 0x000fe2000f8e20ff */
[----:B------:R-:W-:Y:S01]  /*2b30*/  SEL R3, R6, R3, !P2 ;  /* 0x0000000306037207 */ /* 0x000fe20005000000 */
[----:B------:R-:W-:Y:S01]  /*2b40*/  UIADD3 UR9, UPT, UPT, UR4, 0x50, URZ ;  /* 0x0000005004097890 */ /* 0x000fe2000fffe0ff */
[----:B--2---:R-:W-:Y:S01]  /*2b50*/  LEA R2, R11, UR6, 0x3 ;  /* 0x000000060b027c11 */ /* 0x004fe2000f8e18ff */
[----:B------:R-:W-:Y:S01]  /*2b60*/  UIADD3 UR8, UPT, UPT, UR8, 0xe0, URZ ;  /* 0x000000e008087890 */ /* 0x000fe2000fffe0ff */
[----:B------:R2:W-:Y:S01]  /*2b70*/  @!P2 SYNCS.ARRIVE.TRANS64.RED RZ, [R3+URZ], R4 ;  /* 0x0000000403ffa9a7 */ /* 0x0005e200080004ff */
[----:B------:R-:W-:Y:S01]  /*2b80*/  UIADD3 UR4, UPT, UPT, UR5, 0x1, URZ ;  /* 0x0000000105047890 */ /* 0x000fe2000fffe0ff */
[----:B------:R-:W-:-:S03]  /*2b90*/  VIADD R8, R8, 0x1 ;  /* 0x0000000108087836 */ /* 0x000fc60000000000 */
[----:B------:R-:W-:Y:S02]  /*2ba0*/  UISETP.NE.AND UP0, UPT, UR4, 0x2, UPT ;  /* 0x000000020400788c */ /* 0x000fe4000bf05270 */
[----:B------:R-:W-:Y:S01]  /*2bb0*/  ISETP.NE.AND P0, PT, R8, 0x2, PT ;  /* 0x000000020800780c */ /* 0x000fe20003f05270 */
[----:B------:R-:W-:Y:S06]  /*2bc0*/  UGETNEXTWORKID.BROADCAST [UR8], [UR9] ;  /* 0x00000000080073ca */ /* 0x000fec0008000100 */
[----:B------:R-:W-:Y:S02]  /*2bd0*/  USEL UR7, URZ, 0x1, UP0 ;  /* 0x00000001ff077887 */ /* 0x000fe40008000000 */
[----:B------:R-:W-:-:S04]  /*2be0*/  USEL UR5, UR4, URZ, UP0 ;  /* 0x000000ff04057287 */ /* 0x000fc80008000000 */
[----:B------:R-:W-:Y:S02]  /*2bf0*/  LOP3.LUT R12, R12, UR7, RZ, 0x3c, !PT ;  /* 0x000000070c0c7c12 */ /* 0x000fe4000f8e3cff */
[----:B--2---:R-:W-:-:S04]  /*2c00*/  SHF.L.U32 R4, R10, 0x1f, RZ ;  /* 0x0000001f0a047819 */ /* 0x004fc800000006ff */
[----:B------:R-:W2:Y:S02]  /*2c10*/  SYNCS.PHASECHK.TRANS64.TRYWAIT P1, [R2+URZ+0x50], R4 ;  /* 0x00005004020075a7 */ /* 0x000ea400080211ff */
[----:B--2---:R-:W-:Y:S05]  /*2c20*/  @!P1 BRA `(.L_x_49) ;  /* 0x0000003c00d09947 */ /* 0x004fea0003800000 */
.L_x_112:
[C---:B--2---:R-:W-:Y:S01]  /*2c30*/  LEA R4, R11.reuse, UR6, 0x4 ;  /* 0x000000060b047c11 */ /* 0x044fe2000f8e20ff */
[----:B------:R-:W-:Y:S01]  /*2c40*/  VIADD R2, R2, 0x60 ;  /* 0x0000006002027836 */ /* 0x000fe20000000000 */
[----:B------:R-:W-:Y:S01]  /*2c50*/  SEL R8, R8, RZ, P0 ;  /* 0x000000ff08087207 */ /* 0x000fe20000000000 */
[----:B------:R-:W-:-:S03]  /*2c60*/  VIADD R11, R11, 0x1 ;  /* 0x000000010b0b7836 */ /* 0x000fc60000000000 */
[----:B------:R-:W2:Y:S01]  /*2c70*/  LDS.128 R4, [R4+0xe0] ;  /* 0x0000e00004047984 */ /* 0x000ea20000000c00 */
[----:B------:R-:W-:Y:S02]  /*2c80*/  PRMT R2, RZ, 0x654, R2 ;  /* 0x00000654ff027816 */ /* 0x000fe40000000002 */
[C---:B------:R-:W-:Y:S01]  /*2c90*/  ISETP.NE.AND P1, PT, R11.reuse, 0x2, PT ;  /* 0x000000020b00780c */ /* 0x040fe20003f25270 */
[----:B------:R-:W-:Y:S01]  /*2ca0*/  @!PT LDS RZ, [RZ] ;  /* 0x00000000fffff984 */ /* 0x000fe20000000800 */
[----:B------:R-:W-:Y:S01]  /*2cb0*/  @!PT LDS RZ, [RZ] ;  /* 0x00000000fffff984 */ /* 0x000fe20000000800 */
[----:B------:R-:W-:Y:S01]  /*2cc0*/  @!PT LDS RZ, [RZ] ;  /* 0x00000000fffff984 */ /* 0x000fe20000000800 */
[----:B------:R-:W-:Y:S01]  /*2cd0*/  @!PT LDS RZ, [RZ] ;  /* 0x00000000fffff984 */ /* 0x000fe20000000800 */
[----:B------:R3:W-:Y:S06]  /*2ce0*/  MEMBAR.ALL.CTA ;  /* 0x0000000000007992 */ /* 0x0007ec0000008000 */
[----:B---3--:R-:W3:Y:S01]  /*2cf0*/  FENCE.VIEW.ASYNC.S ;  /* 0x00000000000073c6 */ /* 0x008ee20000000000 */
[----:B------:R-:W-:Y:S01]  /*2d00*/  SEL R11, R11, RZ, P1 ;  /* 0x000000ff0b0b7207 */ /* 0x000fe20000800000 */
[----:B---3--:R3:W-:Y:S01]  /*2d10*/  SYNCS.ARRIVE.TRANS64.RED.A1T0 RZ, [R2+URZ], RZ ;  /* 0x000000ff02ff79a7 */ /* 0x0087e200081004ff */
[----:B--2---:R-:W-:-:S02]  /*2d20*/  LOP3.LUT P3, RZ, R6, 0x1, RZ, 0xc0, !PT ;  /* 0x0000000106ff7812 */ /* 0x004fc4000786c0ff */
[----:B------:R-:W-:-:S04]  /*2d30*/  SEL R4, RZ, 0x1, P1 ;  /* 0x00000001ff047807 */ /* 0x000fc80000800000 */
[----:B------:R-:W-:Y:S02]  /*2d40*/  LOP3.LUT R10, R10, R4, RZ, 0x3c, !PT ;  /* 0x000000040a0a7212 */ /* 0x000fe400078e3cff */
[----:B---3--:R-:W-:-:S04]  /*2d50*/  SEL R2, RZ, 0x1, P0 ;  /* 0x00000001ff027807 */ /* 0x008fc80000000000 */
[----:B------:R-:W-:Y:S01]  /*2d60*/  LOP3.LUT R9, R9, R2, RZ, 0x3c, !PT ;  /* 0x0000000209097212 */ /* 0x000fe200078e3cff */
[----:B------:R-:W-:Y:S06]  /*2d70*/  @P3 BRA `(.L_x_50) ;  /* 0xfffffffc002c3947 */ /* 0x000fec000383ffff */
[----:B------:R-:W-:Y:S01]  /*2d80*/  ULEA UR4, UR5, UR6, 0x3 ;  /* 0x0000000605047291 */ /* 0x000fe2000f8e18ff */
[----:B------:R-:W-:-:S08]  /*2d90*/  SHF.L.U32 R2, R12, 0x1f, RZ ;  /* 0x0000001f0c027819 */ /* 0x000fd000000006ff */
[----:B------:R-:W2:Y:S02]  /*2da0*/  SYNCS.PHASECHK.TRANS64 P0, [UR4+0x60], R2 ;  /* 0x00006002ff0075a7 */ /* 0x000ea40008001004 */
[----:B--2---:R-:W-:Y:S05]  /*2db0*/  @P0 BRA `(.L_x_51) ;  /* 0x0000000000080947 */ /* 0x004fea0003800000 */
[----:B------:R-:W2:Y:S02]  /*2dc0*/  SYNCS.PHASECHK.TRANS64.TRYWAIT P0, [UR4+0x60], R2 ;  /* 0x00006002ff0075a7 */ /* 0x000ea40008001104 */
[----:B--2---:R-:W-:Y:S05]  /*2dd0*/  @!P0 BRA `(.L_x_52) ;  /* 0x0000003c00788947 */ /* 0x004fea0003800000 */
.L_x_51:
[----:B------:R-:W-:-:S04]  /*2de0*/  UIADD3 UR7, UPT, UPT, UR5, 0x1, URZ ;  /* 0x0000000105077890 */ /* 0x000fc8000fffe0ff */
[----:B------:R-:W-:-:S04]  /*2df0*/  UISETP.NE.AND UP0, UPT, UR7, 0x2, UPT ;  /* 0x000000020700788c */ /* 0x000fc8000bf05270 */
[----:B------:R-:W-:Y:S02]  /*2e00*/  USEL UR8, URZ, 0x1, UP0 ;  /* 0x00000001ff087887 */ /* 0x000fe40008000000 */
[----:B------:R-:W-:-:S04]  /*2e10*/  USEL UR7, UR7, URZ, UP0 ;  /* 0x000000ff07077287 */ /* 0x000fc80008000000 */
[----:B------:R-:W-:Y:S01]  /*2e20*/  ULEA UR7, UR7, UR6, 0x3 ;  /* 0x0000000607077291 */ /* 0x000fe2000f8e18ff */
[----:B--2---:R-:W-:-:S04]  /*2e30*/  LOP3.LUT R2, R12, UR8, RZ, 0x3c, !PT ;  /* 0x000000080c027c12 */ /* 0x004fc8000f8e3cff */
[----:B------:R-:W-:-:S04]  /*2e40*/  SHF.L.U32 R0, R2, 0x1f, RZ ;  /* 0x0000001f02007819 */ /* 0x000fc800000006ff */
[----:B------:R-:W2:Y:S02]  /*2e50*/  SYNCS.PHASECHK.TRANS64 P0, [UR7+0x60], R0 ;  /* 0x00006000ff0075a7 */ /* 0x000ea40008001007 */
[----:B-12---:R-:W-:Y:S05]  /*2e60*/  @P0 EXIT ;  /* 0x000000000000094d */ /* 0x006fea0003800000 */
[----:B------:R-:W-:Y:S02]  /*2e70*/  SHF.L.U32 R2, R2, 0x1f, RZ ;  /* 0x0000001f02027819 */ /* 0x000fe400000006ff */
[----:B------:R-:W-:-:S07]  /*2e80*/  MOV R0, UR7 ;  /* 0x0000000700007c02 */ /* 0x000fce0008000f00 */
.L_x_53:
[----:B-1----:R1:W2:Y:S02]  /*2e90*/  SYNCS.PHASECHK.TRANS64.TRYWAIT P0, [R0+URZ+0x60], R2 ;  /* 0x00006002000075a7 */ /* 0x0022a400080011ff */
[----:B--2---:R-:W-:Y:S05]  /*2ea0*/  @!P0 NANOSLEEP.SYNCS 0x989680 ;  /* 0x009896800000895d */ /* 0x004fea0003900000 */
[----:B------:R-:W2:Y:S02]  /*2eb0*/  @!P0 SYNCS.PHASECHK.TRANS64 P0, [R0+URZ+0x60], R2 ;  /* 0x00006002000085a7 */ /* 0x000ea400080010ff */
[----:B--2---:R-:W-:Y:S05]  /*2ec0*/  @P0 EXIT ;  /* 0x000000000000094d */ /* 0x004fea0003800000 */
[----:B------:R-:W-:Y:S05]  /*2ed0*/  BRA `(.L_x_53) ;  /* 0xfffffffc00ec7947 */ /* 0x000fea000383ffff */
.L_x_46:
[----:B------:R-:W-:Y:S05]  /*2ee0*/  BRA.U UP4, `(.L_x_54) ;  /* 0x0000000d04d47547 */ /* 0x000fea000b800000 */
[----:B------:R-:W-:Y:S01]  /*2ef0*/  UMOV UR4, 0x40 ;  /* 0x0000004000047882 */ /* 0x000fe20000000000 */
[----:B------:R-:W-:Y:S01]  /*2f00*/  NOP ;  /* 0x0000000000007918 */ /* 0x000fe20000000000 */
[----:B------:R-:W-:Y:S01]  /*2f10*/  ULEA UR5, UR48, UR4, 0x18 ;  /* 0x0000000430057291 */ /* 0x000fe2000f8ec0ff */
[----:B------:R-:W-:Y:S02]  /*2f20*/  UMOV UR6, 0x400 ;  /* 0x0000040000067882 */ /* 0x000fe40000000000 */
[----:B------:R-:W-:-:S06]  /*2f30*/  ULEA UR6, UR48, UR6, 0x18 ;  /* 0x0000000630067291 */ /* 0x000fcc000f8ec0ff */
[----:B------:R-:W2:Y:S02]  /*2f40*/  LDS.U8 R0, [UR5+0x1c] ;  /* 0x00001c05ff007984 */ /* 0x000ea40008000000 */
[----:B--2---:R-:W-:-:S13]  /*2f50*/  ISETP.NE.AND P0, PT, R0, RZ, PT ;  /* 0x000000ff0000720c */ /* 0x004fda0003f05270 */
[----:B------:R-:W-:Y:S05]  /*2f60*/  @P0 BRA `(.L_x_55) ;  /* 0x0000000000580947 */ /* 0x000fea0003800000 */
[----:B------:R-:W-:-:S13]  /*2f70*/  ELECT P0, URZ, PT ;  /* 0x0000000000ff782f */ /* 0x000fda0003800000 */
[----:B------:R-:W-:Y:S05]  /*2f80*/  @!P0 BRA `(.L_x_56) ;  /* 0x0000000000608947 */ /* 0x000fea0003800000 */
[----:B------:R-:W-:Y:S01]  /*2f90*/  UMOV UR4, 0x10 ;  /* 0x0000001000047882 */ /* 0x000fe20000000000 */
[----:B------:R-:W-:Y:S01]  /*2fa0*/  HFMA2 R0, -RZ, RZ, 0, 5.9604644775390625e-08 ;  /* 0x00000001ff007431 */ /* 0x000fe200000001ff */
[----:B------:R-:W-:-:S03]  /*2fb0*/  MOV R3, 0xffff ;  /* 0x0000ffff00037802 */ /* 0x000fc60000000f00 */
[----:B------:R-:W-:Y:S04]  /*2fc0*/  DEPBAR.LE SB2, 0x36 ;  /* 0x0000ad800000791a */ /* 0x000fe80000000000 */
[----:B------:R-:W2:Y:S02]  /*2fd0*/  UTCATOMSWS.FIND_AND_SET.ALIGN UP0, UR4, UR4 ;  /* 0x00000004000475e3 */ /* 0x000ea40008000800 */
[----:B--2---:R-:W-:Y:S01]  /*2fe0*/  MOV R4, UR4 ;  /* 0x0000000400047c02 */ /* 0x004fe20008000f00 */
[----:B------:R-:W-:Y:S06]  /*2ff0*/  BRA.U UP0, `(.L_x_57) ;  /* 0x0000000100187547 */ /* 0x000fec000b800000 */
.L_x_58:
[----:B------:R-:W-:Y:S05]  /*3000*/  NANOSLEEP 0x64 ;  /* 0x000000640000795d */ /* 0x000fea0003800000 */
[----:B------:R-:W-:-:S05]  /*3010*/  UMOV UR4, 0x10 ;  /* 0x0000001000047882 */ /* 0x000fca0000000000 */
[----:B------:R-:W-:Y:S04]  /*3020*/  DEPBAR.LE SB2, 0x36 ;  /* 0x0000ad800000791a */ /* 0x000fe80000000000 */
[----:B------:R-:W2:Y:S02]  /*3030*/  UTCATOMSWS.FIND_AND_SET.ALIGN UP0, UR4, UR4 ;  /* 0x00000004000475e3 */ /* 0x000ea40008000800 */
[----:B--2---:R-:W-:Y:S01]  /*3040*/  MOV R4, UR4 ;  /* 0x0000000400047c02 */ /* 0x004fe20008000f00 */
[----:B------:R-:W-:Y:S05]  /*3050*/  BRA.U !UP0, `(.L_x_58) ;  /* 0xfffffffd08e87547 */ /* 0x000fea000b83ffff */
.L_x_57:
[-C--:B------:R-:W-:Y:S02]  /*3060*/  SHF.L.U32 R3, R3, R4.reuse, RZ ;  /* 0x0000000403037219 */ /* 0x080fe400000006ff */
[----:B------:R-:W-:Y:S01]  /*3070*/  SHF.L.U32 R0, R0, R4, RZ ;  /* 0x0000000400007219 */ /* 0x000fe200000006ff */
[----:B------:R-:W-:Y:S02]  /*3080*/  IMAD.SHL.U32 R4, R4, 0x20, RZ ;  /* 0x0000002004047824 */ /* 0x000fe400078e00ff */
[----:B------:R2:W-:Y:S04]  /*3090*/  ATOMS.OR RZ, [UR5+0x14], R3 ;  /* 0x00001403ffff798c */ /* 0x0005e8000b000005 */
[----:B------:R2:W-:Y:S04]  /*30a0*/  ATOMS.OR RZ, [UR5+0x18], R0 ;  /* 0x00001800ffff798c */ /* 0x0005e8000b000005 */
[----:B------:R2:W-:Y:S01]  /*30b0*/  STS [UR6+0x100], R4 ;  /* 0x00010004ff007988 */ /* 0x0005e20008000806 */
[----:B------:R-:W-:Y:S05]  /*30c0*/  BRA `(.L_x_56) ;  /* 0x0000000000107947 */ /* 0x000fea0003800000 */
.L_x_55:
[----:B------:R-:W-:Y:S02]  /*30d0*/  MOV R0, 0xffffffff ;  /* 0xffffffff00007802 */ /* 0x000fe40000000f00 */
[----:B------:R-:W-:-:S03]  /*30e0*/  MOV R4, 0x3110 ;  /* 0x0000311000047802 */ /* 0x000fc60000000f00 */
[----:B------:R2:W-:Y:S04]  /*30f0*/  STS [UR6+0x100], R0 ;  /* 0x00010000ff007988 */ /* 0x0005e80008000806 */
[----:B-12--5:R-:W-:Y:S05]  /*3100*/  CALL.REL.NOINC `($__internal_1_$__cuda_sm10x_tcgen05_guardrail_trap_phase_invalid_during_alloc) ;  /* 0x0000003c00f87944 */ /* 0x026fea0003c00000 */
.L_x_56:
[----:B------:R-:W-:Y:S05]  /*3110*/  WARPSYNC.ALL ;  /* 0x0000000000007948 */ /* 0x000fea0003800000 */
[----:B------:R-:W3:Y:S01]  /*3120*/  S2UR UR4, SR_CgaCtaId ;  /* 0x00000000000479c3 */ /* 0x000ee20000008800 */
[----:B------:R-:W-:Y:S01]  /*3130*/  UMOV UR26, 0x400 ;  /* 0x00000400001a7882 */ /* 0x000fe20000000000 */
[----:B------:R-:W-:-:S06]  /*3140*/  NOP ;  /* 0x0000000000007918 */ /* 0x000fcc0000000000 */
[----:B------:R-:W-:Y:S06]  /*3150*/  BAR.ARV 0x6, 0xa0 ;  /* 0x0182800000007b1d */ /* 0x000fec0000002000 */
[----:B------:R-:W4:Y:S01]  /*3160*/  LDCU UR5, c[0x0][0x38c] ;  /* 0x00007180ff0577ac */ /* 0x000f220008000800 */
[----:B------:R-:W-:Y:S01]  /*3170*/  LOP3.LUT R2, R2, 0xffff, RZ, 0xc0, !PT ;  /* 0x0000ffff02027812 */ /* 0x000fe200078ec0ff */
[----:B------:R-:W-:Y:S01]  /*3180*/  IMAD.MOV.U32 R11, RZ, RZ, 0x1 ;  /* 0x00000001ff0b7424 */ /* 0x000fe200078e00ff */
[----:B------:R-:W-:Y:S01]  /*3190*/  CS2R R8, SRZ ;  /* 0x0000000000087805 */ /* 0x000fe2000001ff00 */
[----:B------:R-:W1:Y:S01]  /*31a0*/  LDCU UR7, c[0x0][0x38c] ;  /* 0x00007180ff0777ac */ /* 0x000e620008000800 */
[----:B------:R-:W-:Y:S01]  /*31b0*/  R2UR UR27, R2 ;  /* 0x00000000021b72ca */ /* 0x000fe200000e0000 */
[----:B------:R-:W-:Y:S01]  /*31c0*/  IMAD.MOV.U32 R10, RZ, RZ, RZ ;  /* 0x000000ffff0a7224 */ /* 0x000fe200078e00ff */
[----:B------:R-:W-:Y:S01]  /*31d0*/  UMOV UR30, URZ ;  /* 0x000000ff001e7c82 */ /* 0x000fe20008000000 */
[----:B------:R-:W-:Y:S01]  /*31e0*/  UMOV UR24, URZ ;  /* 0x000000ff00187c82 */ /* 0x000fe20008000000 */
[----:B---3--:R-:W-:Y:S01]  /*31f0*/  ULEA UR26, UR4, UR26, 0x18 ;  /* 0x0000001a041a7291 */ /* 0x008fe2000f8ec0ff */
[----:B------:R-:W-:Y:S01]  /*3200*/  UMOV UR38, 0x0 ;  /* 0x0000000000267882 */ /* 0x000fe20000000000 */
[----:B------:R-:W-:-:S02]  /*3210*/  UMOV UR39, 0x4100490 ;  /* 0x0410049000277882 */ /* 0x000fc40000000000 */
[----:B------:R-:W-:Y:S02]  /*3220*/  UIADD3 UR4, UPT, UPT, UR26, 0x2400, URZ ;  /* 0x000024001a047890 */ /* 0x000fe4000fffe0ff */
[----:B------:R-:W-:Y:S02]  /*3230*/  UIADD3 UR6, UPT, UPT, UR26, 0x8400, URZ ;  /* 0x000084001a067890 */ /* 0x000fe4000fffe0ff */
[----:B----4-:R-:W-:Y:S01]  /*3240*/  UIADD3 UR5, UPT, UPT, UR5, 0x7f, URZ ;  /* 0x0000007f05057890 */ /* 0x010fe2000fffe0ff */
[----:B--2---:R-:W2:Y:S01]  /*3250*/  LDS R0, [UR26+0x100] ;  /* 0x0001001aff007984 */ /* 0x004ea20008000800 */
[----:B-1----:R-:W-:Y:S01]  /*3260*/  UMOV UR36, 0x0 ;  /* 0x0000000000247882 */ /* 0x002fe20000000000 */
[----:B------:R-:W-:Y:S01]  /*3270*/  UMOV UR37, 0x4100490 ;  /* 0x0410049000257882 */ /* 0x000fe20000000000 */
[----:B------:R-:W-:Y:S02]  /*3280*/  USHF.R.S32.HI UR40, URZ, 0x1f, UR5 ;  /* 0x0000001fff287899 */ /* 0x000fe40008011405 */
[----:B------:R-:W-:-:S02]  /*3290*/  UISETP.GE.AND UP4, UPT, UR7, 0x1, UPT ;  /* 0x000000010700788c */ /* 0x000fc4000bf86270 */
[----:B------:R-:W-:Y:S02]  /*32a0*/  ULEA.HI UR40, UR40, UR5, URZ, 0x7 ;  /* 0x0000000528287291 */ /* 0x000fe4000f8f38ff */
[----:B------:R-:W-:Y:S02]  /*32b0*/  USHF.R.U32.HI UR5, URZ, 0x4, UR4 ;  /* 0x00000004ff057899 */ /* 0x000fe40008011604 */
[----:B------:R-:W-:Y:S02]  /*32c0*/  USHF.R.S32.HI UR40, URZ, 0x7, UR40 ;  /* 0x00000007ff287899 */ /* 0x000fe40008011428 */
[----:B------:R-:W-:Y:S02]  /*32d0*/  USHF.R.U32.HI UR4, URZ, 0x4, UR6 ;  /* 0x00000004ff047899 */ /* 0x000fe40008011606 */
[----:B------:R-:W-:Y:S02]  /*32e0*/  UISETP.LT.AND UP0, UPT, UR40, 0x1, UPT ;  /* 0x000000012800788c */ /* 0x000fe4000bf01270 */
[----:B------:R-:W-:-:S02]  /*32f0*/  ULOP3.LUT UR5, UR5, 0x3fff, URZ, 0xc0, !UPT ;  /* 0x00003fff05057892 */ /* 0x000fc4000f8ec0ff */
[----:B------:R-:W-:Y:S02]  /*3300*/  ULOP3.LUT UR4, UR4, 0x3fff, URZ, 0xc0, !UPT ;  /* 0x00003fff04047892 */ /* 0x000fe4000f8ec0ff */
[----:B------:R-:W-:Y:S02]  /*3310*/  USEL UR41, UR40, 0x1, !UP0 ;  /* 0x0000000128297887 */ /* 0x000fe4000c000000 */
[----:B------:R-:W-:Y:S02]  /*3320*/  ULOP3.LUT UR28, UR5, 0x10000, URZ, 0xfc, !UPT ;  /* 0x00010000051c7892 */ /* 0x000fe4000f8efcff */
[----:B------:R-:W-:Y:S02]  /*3330*/  ULOP3.LUT UR29, UR4, 0x10000, URZ, 0xfc, !UPT ;  /* 0x00010000041d7892 */ /* 0x000fe4000f8efcff */
[----:B------:R-:W-:Y:S01]  /*3340*/  UIADD3 UR41, UPT, UPT, -UR41, URZ, URZ ;  /* 0x000000ff29297290 */ /* 0x000fe2000fffe1ff */
[----:B------:R-:W-:Y:S01]  /*3350*/  UMOV UR34, 0x0 ;  /* 0x0000000000227882 */ /* 0x000fe20000000000 */
[----:B------:R-:W-:Y:S01]  /*3360*/  UMOV UR35, 0x4100490 ;  /* 0x0410049000237882 */ /* 0x000fe20000000000 */
[----:B------:R-:W-:Y:S01]  /*3370*/  UMOV UR32, 0x0 ;  /* 0x0000000000207882 */ /* 0x000fe20000000000 */
[----:B------:R-:W-:Y:S01]  /*3380*/  UMOV UR33, 0x4100490 ;  /* 0x0410049000217882 */ /* 0x000fe20000000000 */
[----:B--2---:R-:W-:-:S15]  /*3390*/  R2UR UR42, R0 ;  /* 0x00000000002a72ca */ /* 0x004fde00000e0000 */
.L_x_65:
[----:B------:R-:W-:Y:S02]  /*33a0*/  LEA R0, R10, UR26, 0x3 ;  /* 0x0000001a0a007c11 */ /* 0x000fe4000f8e18ff */
[----:B------:R-:W-:Y:S02]  /*33b0*/  SHF.L.U32 R2, R9, 0x1f, RZ ;  /* 0x0000001f09027819 */ /* 0x000fe400000006ff */
[----:B------:R-:W-:Y:S01]  /*33c0*/  PLOP3.LUT P0, PT, PT, PT, UP4, 0x80, 0x8 ;  /* 0x000000000008781c */ /* 0x000fe20003f0f048 */
[----:B------:R-:W-:Y:S01]  /*33d0*/  VIADD R3, R0, 0x60 ;  /* 0x0000006000037836 */ /* 0x000fe20000000000 */
[----:B-1----:R-:W1:Y:S02]  /*33e0*/  SYNCS.PHASECHK.TRANS64.TRYWAIT P1, [R0+URZ+0x50], R2 ;  /* 0x00005002000075a7 */ /* 0x002e6400080211ff */
[----:B-1-3--:R-:W-:Y:S09]  /*33f0*/  @!P1 BRA `(.L_x_59) ;  /* 0x0000003800089947 */ /* 0x00aff20003800000 */
.L_x_114:
[----:B------:R-:W-:Y:S01]  /*3400*/  LEA R4, R10, UR26, 0x4 ;  /* 0x0000001a0a047c11 */ /* 0x000fe2000f8e20ff */
[----:B------:R-:W-:Y:S01]  /*3410*/  @UP4 ULEA UR4, UR24, UR26, 0x3 ;  /* 0x0000001a18044291 */ /* 0x000fe2000f8e18ff */
[----:B------:R-:W-:Y:S01]  /*3420*/  PLOP3.LUT P2, PT, PT, PT, PT, 0x80, 0x8 ;  /* 0x000000000008781c */ /* 0x000fe20003f4f070 */
[----:B------:R-:W-:Y:S01]  /*3430*/  ULEA UR31, UR30, UR26, 0x3 ;  /* 0x0000001a1e1f7291 */ /* 0x000fe2000f8e18ff */
[----:B------:R-:W-:Y:S02]  /*3440*/  PRMT R3, RZ, 0x654, R3 ;  /* 0x00000654ff037816 */ /* 0x000fe40000000003 */
[----:B------:R-:W2:Y:S01]  /*3450*/  LDS.128 R4, [R4+0xe0] ;  /* 0x0000e00004047984 */ /* 0x000ea20000000c00 */
[----:B-1----:R-:W-:Y:S02]  /*3460*/  @P0 SHF.L.U32 R2, R8, 0x1f, RZ ;  /* 0x0000001f08020819 */ /* 0x002fe400000006ff */
[----:B------:R-:W-:Y:S01]  /*3470*/  SHF.L.U32 R0, R11, 0x1f, RZ ;  /* 0x0000001f0b007819 */ /* 0x000fe200000006ff */
[----:B------:R-:W-:Y:S01]  /*3480*/  @!PT LDS RZ, [RZ] ;  /* 0x00000000fffff984 */ /* 0x000fe20000000800 */
[----:B------:R-:W-:Y:S01]  /*3490*/  @!PT LDS RZ, [RZ] ;  /* 0x00000000fffff984 */ /* 0x000fe20000000800 */
[----:B------:R-:W-:Y:S01]  /*34a0*/  @!PT LDS RZ, [RZ] ;  /* 0x00000000fffff984 */ /* 0x000fe20000000800 */
[----:B------:R-:W-:Y:S01]  /*34b0*/  @!PT LDS RZ, [RZ] ;  /* 0x00000000fffff984 */ /* 0x000fe20000000800 */
[----:B------:R1:W-:Y:S06]  /*34c0*/  MEMBAR.ALL.CTA ;  /* 0x0000000000007992 */ /* 0x0003ec0000008000 */
[----:B-1----:R-:W1:Y:S02]  /*34d0*/  FENCE.VIEW.ASYNC.S ;  /* 0x00000000000073c6 */ /* 0x002e640000000000 */
[----:B-1----:R1:W-:Y:S01]  /*34e0*/  SYNCS.ARRIVE.TRANS64.RED.A1T0 RZ, [R3+URZ], RZ ;  /* 0x000000ff03ff79a7 */ /* 0x0023e200081004ff */
[----:B------:R1:W3:Y:S01]  /*34f0*/  @P0 SYNCS.PHASECHK.TRANS64.TRYWAIT P2, [UR4], R2 ;  /* 0x00000002ff0005a7 */ /* 0x0002e20008041104 */
[----:B------:R-:W-:Y:S01]  /*3500*/  ULEA.HI UR4, UR30, UR30, URZ, 0x1 ;  /* 0x0000001e1e047291 */ /* 0x000fe2000f8f08ff */
[----:B--2---:R-:W-:-:S03]  /*3510*/  LOP3.LUT P1, RZ, R6, 0x1, RZ, 0xc0, !PT ;  /* 0x0000000106ff7812 */ /* 0x004fc6000782c0ff */
[----:B------:R-:W-:Y:S02]  /*3520*/  USHF.L.U32 UR11, UR4, 0x5, URZ ;  /* 0x00000005040b7899 */ /* 0x000fe400080006ff */
[----:B------:R-:W-:Y:S02]  /*3530*/  ULOP3.LUT UR4, UR4, 0xffe, URZ, 0xc0, !UPT ;  /* 0x00000ffe04047892 */ /* 0x000fe4000f8ec0ff */
[----:B------:R-:W-:Y:S02]  /*3540*/  ULOP3.LUT UR11, UR11, 0xffffffc0, URZ, 0xc0, !UPT ;  /* 0xffffffc00b0b7892 */ /* 0x000fe4000f8ec0ff */
[----:B------:R-:W-:Y:S02]  /*3550*/  UIADD3 UR4, UPT, UPT, -UR4, UR30, URZ ;  /* 0x0000001e04047290 */ /* 0x000fe4000fffe1ff */
[----:B------:R-:W-:Y:S01]  /*3560*/  UIADD3 UR11, UPT, UPT, UR42, UR11, URZ ;  /* 0x0000000b2a0b7290 */ /* 0x000fe2000fffe0ff */
[----:B------:R-:W2:Y:S03]  /*3570*/  SYNCS.PHASECHK.TRANS64.TRYWAIT P0, [UR31+0x90], R0 ;  /* 0x00009000ff0075a7 */ /* 0x000ea6000800111f */
[----:B------:R-:W-:Y:S01]  /*3580*/  ULEA UR11, UR4, UR11, 0x14 ;  /* 0x0000000b040b7291 */ /* 0x000fe2000f8ea0ff */
[----:B-123--:R-:W-:Y:S11]  /*3590*/  @!P0 BRA `(.L_x_60) ;  /* 0x0000003400b48947 */ /* 0x00eff60003800000 */
.L_x_116:
[----:B------:R-:W-:Y:S01]  /*35a0*/  IADD3 R10, PT, PT, R10, 0x1, RZ ;  /* 0x000000010a0a7810 */ /* 0x000fe20007ffe0ff */
[----:B------:R-:W-:Y:S06]  /*35b0*/  BRA.U !UP4, `(.L_x_61) ;  /* 0x000000010cc07547 */ /* 0x000fec000b800000 */
[----:B------:R-:W-:Y:S01]  /*35c0*/  UPLOP3.LUT UP2, UPT, UPT, UPT, UPT, 0x40, 0x4 ;  /* 0x000000000004789c */ /* 0x000fe20003f4e870 */
[----:B------:R-:W-:Y:S01]  /*35d0*/  UMOV UR23, UR41 ;  /* 0x0000002900177c82 */ /* 0x000fe20008000000 */
[----:B------:R-:W-:Y:S01]  /*35e0*/  UMOV UR22, UR40 ;  /* 0x0000002800167c82 */ /* 0x000fe20008000000 */
[----:B------:R-:W-:-:S08]  /*35f0*/  UMOV UR10, UR24 ;  /* 0x00000018000a7c82 */ /* 0x000fd00008000000 */
.L_x_64:
[----:B------:R-:W-:Y:S02]  /*3600*/  UIADD3 UR23, UPT, UPT, UR23, 0x1, URZ ;  /* 0x0000000117177890 */ /* 0x000fe4000fffe0ff */
[----:B--2---:R-:W-:Y:S02]  /*3610*/  ULEA UR5, UR10, UR26, 0x3 ;  /* 0x0000001a0a057291 */ /* 0x004fe4000f8e18ff */
[----:B------:R-:W-:Y:S01]  /*3620*/  UISETP.NE.AND UP3, UPT, UR23, URZ, UPT ;  /* 0x000000ff1700728c */ /* 0x000fe2000bf65270 */
[----:B---3--:R-:W-:Y:S10]  /*3630*/  @P2 BRA `(.L_x_62) ;  /* 0x00000000000c2947 */ /* 0x008ff40003800000 */
[----:B-1----:R-:W-:Y:S04]  /*3640*/  SHF.L.U32 R2, R8, 0x1f, RZ ;  /* 0x0000001f08027819 */ /* 0x002fe800000006ff */
[----:B------:R-:W1:Y:S02]  /*3650*/  SYNCS.PHASECHK.TRANS64.TRYWAIT P0, [UR5], R2 ;  /* 0x00000002ff0075a7 */ /* 0x000e640008001105 */
[----:B-1----:R-:W-:Y:S05]  /*3660*/  @!P0 BRA `(.L_x_63) ;  /* 0x0000003400988947 */ /* 0x002fea0003800000 */
.L_x_62:
[----:B------:R-:W-:Y:S01]  /*3670*/  UISETP.NE.AND UP0, UPT, UR22, 0x1, UPT ;  /* 0x000000011600788c */ /* 0x000fe2000bf05270 */
[----:B------:R-:W-:Y:S01]  /*3680*/  PLOP3.LUT P2, PT, PT, PT, PT, 0x80, 0x8 ;  /* 0x000000000008781c */ /* 0x000fe20003f4f070 */
[----:B------:R-:W-:Y:S02]  /*3690*/  UIADD3 UR4, UPT, UPT, UR10, 0x1, URZ ;  /* 0x000000010a047890 */ /* 0x000fe4000fffe0ff */
[----:B------:R-:W-:Y:S02]  /*36a0*/  UIADD3 UR25, UPT, UPT, UR5, 0x18, URZ ;  /* 0x0000001805197890 */ /* 0x000fe4000fffe0ff */
[----:B------:R-:W-:Y:S01]  /*36b0*/  UISETP.NE.AND UP1, UPT, UR4, 0x3, UPT ;  /* 0x000000030400788c */ /* 0x000fe2000bf25270 */
[----:B------:R-:W-:Y:S01]  /*36c0*/  PLOP3.LUT P0, PT, PT, PT, UP0, 0x80, 0x8 ;  /* 0x000000000008781c */ /* 0x000fe20003f0f008 */
[----:B------:R-:W-:Y:S02]  /*36d0*/  UIADD3 UR22, UPT, UPT, UR22, -0x1, URZ ;  /* 0xffffffff16167890 */ /* 0x000fe4000fffe0ff */
[----:B------:R-:W-:Y:S02]  /*36e0*/  USEL UR6, URZ, 0x1, UP1 ;  /* 0x00000001ff067887 */ /* 0x000fe40008800000 */
[----:B------:R-:W-:Y:S01]  /*36f0*/  USEL UR24, UR4, URZ, UP1 ;  /* 0x000000ff04187287 */ /* 0x000fe20008800000 */
[----:B------:R-:W-:Y:S01]  /*3700*/  UMOV UR7, 0x40004040 ;  /* 0x4000404000077882 */ /* 0x000fe20000000000 */
[----:B------:R-:W-:Y:S02]  /*3710*/  UMOV UR5, 0x40004040 ;  /* 0x4000404000057882 */ /* 0x000fe40000000000 */
[----:B------:R-:W-:Y:S01]  /*3720*/  @UP0 ULEA UR4, UR24, UR26, 0x3 ;  /* 0x0000001a18040291 */ /* 0x000fe2000f8e18ff */
[----:B------:R-:W-:Y:S01]  /*3730*/  LOP3.LUT R8, R8, UR6, RZ, 0x3c, !PT ;  /* 0x0000000608087c12 */ /* 0x000fe2000f8e3cff */
[----:B------:R-:W-:Y:S01]  /*3740*/  ULEA UR6, UR10, UR29, 0x9 ;  /* 0x0000001d0a067291 */ /* 0x000fe2000f8e48ff */
[----:B------:R-:W-:Y:S02]  /*3750*/  UMOV UR21, 0x40004040 ;  /* 0x4000404000157882 */ /* 0x000fe40000000000 */
[----:B-1----:R-:W-:Y:S01]  /*3760*/  @P0 SHF.L.U32 R0, R8, 0x1f, RZ ;  /* 0x0000001f08000819 */ /* 0x002fe200000006ff */
[----:B------:R-:W-:Y:S02]  /*3770*/  UIADD3 UR20, UPT, UPT, UR6, 0x2, URZ ;  /* 0x0000000206147890 */ /* 0x000fe4000fffe0ff */
[----:B------:R-:W-:Y:S01]  /*3780*/  UIADD3 UR16, UPT, UPT, UR6, 0x4, URZ ;  /* 0x0000000406107890 */ /* 0x000fe2000fffe0ff */
[----:B------:R2:W3:Y:S01]  /*3790*/  @P0 SYNCS.PHASECHK.TRANS64.TRYWAIT P2, [UR4], R0 ;  /* 0x00000000ff0005a7 */ /* 0x0004e20008041104 */
[----:B------:R-:W-:Y:S02]  /*37a0*/  ULEA UR4, UR10, UR28, 0x9 ;  /* 0x0000001c0a047291 */ /* 0x000fe4000f8e48ff */
[----:B------:R-:W-:Y:S02]  /*37b0*/  UIADD3 UR12, UPT, UPT, UR6, 0x6, URZ ;  /* 0x00000006060c7890 */ /* 0x000fe4000fffe0ff */
[----:B------:R-:W-:Y:S02]  /*37c0*/  UIADD3 UR18, UPT, UPT, UR4, 0x2, URZ ;  /* 0x0000000204127890 */ /* 0x000fe4000fffe0ff */
[----:B------:R-:W-:Y:S02]  /*37d0*/  UIADD3 UR14, UPT, UPT, UR4, 0x4, URZ ;  /* 0x00000004040e7890 */ /* 0x000fe4000fffe0ff */
[----:B------:R-:W-:Y:S01]  /*37e0*/  UIADD3 UR8, UPT, UPT, UR4, 0x6, URZ ;  /* 0x0000000604087890 */ /* 0x000fe2000fffe0ff */
[----:B------:R2:W-:Y:S01]  /*37f0*/  UTCQMMA gdesc[UR4], gdesc[UR6], tmem[UR11], tmem[UR38], idesc[UR39], UP2 ;  /* 0x00ff2606040075ea */ /* 0x0005e2000900030b */
[----:B------:R-:W-:Y:S01]  /*3800*/  UPLOP3.LUT UP2, UPT, UPT, UPT, UPT, 0x80, 0x8 ;  /* 0x000000000008789c */ /* 0x000fe20003f4f070 */
[----:B------:R-:W-:Y:S01]  /*3810*/  UMOV UR19, 0x40004040 ;  /* 0x4000404000137882 */ /* 0x000fe20000000000 */
[----:B------:R-:W-:Y:S01]  /*3820*/  UMOV UR17, 0x40004040 ;  /* 0x4000404000117882 */ /* 0x000fe20000000000 */
[----:B------:R2:W-:Y:S01]  /*3830*/  UTCQMMA gdesc[UR18], gdesc[UR20], tmem[UR11], tmem[UR36], idesc[UR37], UPT ;  /* 0x00ff2414120075ea */ /* 0x0005e2000b80030b */
[----:B------:R-:W-:Y:S01]  /*3840*/  UMOV UR15, 0x40004040 ;  /* 0x40004040000f7882 */ /* 0x000fe20000000000 */
[----:B------:R-:W-:Y:S01]  /*3850*/  UMOV UR13, 0x40004040 ;  /* 0x40004040000d7882 */ /* 0x000fe20000000000 */
[----:B------:R-:W-:Y:S01]  /*3860*/  UMOV UR9, 0x40004040 ;  /* 0x4000404000097882 */ /* 0x000fe20000000000 */
[----:B------:R2:W-:Y:S01]  /*3870*/  UTCQMMA gdesc[UR14], gdesc[UR16], tmem[UR11], tmem[UR34], idesc[UR35], UPT ;  /* 0x00ff22100e0075ea */ /* 0x0005e2000b80030b */
[----:B------:R2:W-:Y:S01]  /*3880*/  UTCQMMA gdesc[UR8], gdesc[UR12], tmem[UR11], tmem[UR32], idesc[UR33], UPT ;  /* 0x00ff200c080075ea */ /* 0x0005e2000b80030b */
[----:B------:R2:W-:Y:S01]  /*3890*/  UTCBAR.MULTICAST [UR25], URZ, UR27 ;  /* 0x000000ff190073e9 */ /* 0x0005e2000800081b */
[----:B------:R-:W-:Y:S01]  /*38a0*/  UMOV UR10, UR24 ;  /* 0x00000018000a7c82 */ /* 0x000fe20008000000 */
[----:B------:R-:W-:Y:S05]  /*38b0*/  BRA.U UP3, `(.L_x_64) ;  /* 0xfffffffd03507547 */ /* 0x000fea000b83ffff */
.L_x_61:
[----:B--2---:R-:W-:Y:S01]  /*38c0*/  UIADD3 UR4, UPT, UPT, UR30, 0x1, URZ ;  /* 0x000000011e047890 */ /* 0x004fe2000fffe0ff */
[C---:B------:R-:W-:Y:S01]  /*38d0*/  ISETP.NE.AND P0, PT, R10.reuse, 0x2, PT ;  /* 0x000000020a00780c */ /* 0x040fe20003f05270 */
[----:B------:R-:W-:Y:S02]  /*38e0*/  UIADD3 UR5, UPT, UPT, UR31, 0x70, URZ ;  /* 0x000000701f057890 */ /* 0x000fe4000fffe0ff */
[----:B------:R-:W-:Y:S01]  /*38f0*/  UISETP.NE.AND UP0, UPT, UR4, 0x4, UPT ;  /* 0x000000040400788c */ /* 0x000fe2000bf05270 */
[----:B-1----:R-:W-:Y:S02]  /*3900*/  SEL R0, RZ, 0x1, P0 ;  /* 0x00000001ff007807 */ /* 0x002fe40000000000 */
[----:B------:R-:W-:Y:S01]  /*3910*/  SEL R10, R10, RZ, P0 ;  /* 0x000000ff0a0a7207 */ /* 0x000fe20000000000 */
[----:B------:R-:W-:Y:S01]  /*3920*/  USEL UR6, URZ, 0x1, UP0 ;  /* 0x00000001ff067887 */ /* 0x000fe20008000000 */
[----:B------:R-:W-:Y:S01]  /*3930*/  LOP3.LUT R9, R9, R0, RZ, 0x3c, !PT ;  /* 0x0000000009097212 */ /* 0x000fe200078e3cff */
[----:B------:R-:W-:Y:S01]  /*3940*/  USEL UR30, UR4, URZ, UP0 ;  /* 0x000000ff041e7287 */ /* 0x000fe20008000000 */
[----:B------:R1:W-:Y:S03]  /*3950*/  UTCBAR [UR5], URZ ;  /* 0x000000ff050073e9 */ /* 0x0003e600080000ff */
[----:B------:R-:W-:Y:S01]  /*3960*/  LOP3.LUT R11, R11, UR6, RZ, 0x3c, !PT ;  /* 0x000000060b0b7c12 */ /* 0x000fe2000f8e3cff */
[----:B------:R-:W-:Y:S07]  /*3970*/  @P1 BRA `(.L_x_65) ;  /* 0xfffffff800881947 */ /* 0x000fee000383ffff */
[----:B------:R-:W2:Y:S01]  /*3980*/  S2UR UR8, SR_CgaCtaId ;  /* 0x00000000000879c3 */ /* 0x000ea20000008800 */
[----:B------:R-:W-:Y:S01]  /*3990*/  ELECT P0, URZ, PT ;  /* 0x0000000000ff782f */ /* 0x000fe20003800000 */
[----:B------:R-:W-:Y:S01]  /*39a0*/  IMAD.MOV.U32 R0, RZ, RZ, 0x1 ;  /* 0x00000001ff007424 */ /* 0x000fe200078e00ff */
[----:B------:R-:W-:Y:S01]  /*39b0*/  UIADD3 UR26, UPT, UPT, UR26, 0x90, URZ ;  /* 0x000000901a1a7890 */ /* 0x000fe2000fffe0ff */
[----:B------:R-:W-:Y:S01]  /*39c0*/  SHF.L.U32 R2, R11, 0x1f, RZ ;  /* 0x0000001f0b027819 */ /* 0x000fe200000006ff */
[----:B------:R-:W-:-:S03]  /*39d0*/  UMOV UR4, 0x40 ;  /* 0x0000004000047882 */ /* 0x000fc60000000000 */
[----:B------:R-:W-:Y:S01]  /*39e0*/  UVIRTCOUNT.DEALLOC.SMPOOL 0x80 ;  /* 0x000000800000784c */ /* 0x000fe20000000000 */
[----:B--2---:R-:W-:Y:S02]  /*39f0*/  ULEA UR8, UR8, UR4, 0x18 ;  /* 0x0000000408087291 */ /* 0x004fe4000f8ec0ff */
[----:B------:R-:W-:-:S07]  /*3a00*/  ULEA UR4, UR30, UR26, 0x3 ;  /* 0x0000001a1e047291 */ /* 0x000fce000f8e18ff */
[----:B------:R2:W-:Y:S02]  /*3a10*/  @P0 STS.U8 [UR8+0x1c], R0 ;  /* 0x00001c00ff000988 */ /* 0x0005e40008000008 */
[----:B------:R-:W4:Y:S02]  /*3a20*/  SYNCS.PHASECHK.TRANS64.TRYWAIT P0, [UR4], R2 ;  /* 0x00000002ff0075a7 */ /* 0x000f240008001104 */
[----:B--2-4-:R-:W-:Y:S05]  /*3a30*/  @!P0 BRA `(.L_x_66) ;  /* 0x0000003000bc8947 */ /* 0x014fea0003800000 */
.L_x_119:
[----:B------:R-:W-:-:S04]  /*3a40*/  UIADD3 UR4, UPT, UPT, UR30, 0x1, URZ ;  /* 0x000000011e047890 */ /* 0x000fc8000fffe0ff */
[----:B------:R-:W-:-:S04]  /*3a50*/  UISETP.NE.AND UP0, UPT, UR4, 0x4, UPT ;  /* 0x000000040400788c */ /* 0x000fc8000bf05270 */
[----:B------:R-:W-:Y:S02]  /*3a60*/  USEL UR6, URZ, 0x1, UP0 ;  /* 0x00000001ff067887 */ /* 0x000fe40008000000 */
[----:B------:R-:W-:-:S04]  /*3a70*/  USEL UR4, UR4, URZ, UP0 ;  /* 0x000000ff04047287 */ /* 0x000fc80008000000 */
[----:B-1----:R-:W-:Y:S01]  /*3a80*/  ULEA UR5, UR4, UR26, 0x3 ;  /* 0x0000001a04057291 */ /* 0x002fe2000f8e18ff */
[----:B--2---:R-:W-:-:S04]  /*3a90*/  LOP3.LUT R2, R11, UR6, RZ, 0x3c, !PT ;  /* 0x000000060b027c12 */ /* 0x004fc8000f8e3cff */
[----:B------:R-:W-:-:S04]  /*3aa0*/  SHF.L.U32 R3, R2, 0x1f, RZ ;  /* 0x0000001f02037819 */ /* 0x000fc800000006ff */
[----:B------:R-:W1:Y:S02]  /*3ab0*/  SYNCS.PHASECHK.TRANS64.TRYWAIT P0, [UR5], R3 ;  /* 0x00000003ff0075a7 */ /* 0x000e640008001105 */
[----:B-1----:R-:W-:Y:S05]  /*3ac0*/  @!P0 BRA `(.L_x_67) ;  /* 0x0000003000b08947 */ /* 0x002fea0003800000 */
.L_x_121:
        /* <DEDUP_REMOVED lines=9> */
.L_x_123:
[----:B------:R-:W-:-:S04]  /*3b60*/  UIADD3 UR4, UPT, UPT, UR4, 0x1, URZ ;  /* 0x0000000104047890 */ /* 0x000fc8000fffe0ff */
[----:B------:R-:W-:-:S04]  /*3b70*/  UISETP.NE.AND UP0, UPT, UR4, 0x4, UPT ;  /* 0x000000040400788c */ /* 0x000fc8000bf05270 */
[----:B------:R-:W-:Y:S02]  /*3b80*/  USEL UR5, URZ, 0x1, UP0 ;  /* 0x00000001ff057887 */ /* 0x000fe40008000000 */
[----:B------:R-:W-:-:S04]  /*3b90*/  USEL UR4, UR4, URZ, UP0 ;  /* 0x000000ff04047287 */ /* 0x000fc80008000000 */
[----:B------:R-:W-:Y:S01]  /*3ba0*/  ULEA UR4, UR4, UR26, 0x3 ;  /* 0x0000001a04047291 */ /* 0x000fe2000f8e18ff */
[----:B------:R-:W-:-:S04]  /*3bb0*/  LOP3.LUT R2, R2, UR5, RZ, 0x3c, !PT ;  /* 0x0000000502027c12 */ /* 0x000fc8000f8e3cff */
[----:B------:R-:W-:-:S04]  /*3bc0*/  SHF.L.U32 R2, R2, 0x1f, RZ ;  /* 0x0000001f02027819 */ /* 0x000fc800000006ff */
[----:B------:R-:W2:Y:S02]  /*3bd0*/  SYNCS.PHASECHK.TRANS64.TRYWAIT P0, [UR4], R2 ;  /* 0x00000002ff0075a7 */ /* 0x000ea40008001104 */
[----:B--2---:R-:W-:Y:S05]  /*3be0*/  @!P0 BRA `(.L_x_69) ;  /* 0x0000003000988947 */ /* 0x004fea0003800000 */
.L_x_125:
[----:B------:R-:W-:Y:S01]  /*3bf0*/  NOP ;  /* 0x0000000000007918 */ /* 0x000fe20000000000 */
[----:B-1----:R-:W1:Y:S01]  /*3c00*/  LDS R0, [UR8+0x14] ;  /* 0x00001408ff007984 */ /* 0x002e620008000800 */
[----:B------:R-:W-:Y:S01]  /*3c10*/  ULOP3.LUT UR4, UR42, 0xffff, URZ, 0xc0, !UPT ;  /* 0x0000ffff2a047892 */ /* 0x000fe2000f8ec0ff */
[----:B------:R-:W-:Y:S01]  /*3c20*/  UMOV UR5, 0xffff ;  /* 0x0000ffff00057882 */ /* 0x000fe20000000000 */
[----:B------:R-:W-:Y:S02]  /*3c30*/  UMOV UR6, 0x1 ;  /* 0x0000000100067882 */ /* 0x000fe40000000000 */
[----:B------:R-:W-:-:S04]  /*3c40*/  USHF.R.U32.HI UR4, URZ, 0x5, UR4 ;  /* 0x00000005ff047899 */ /* 0x000fc80008011604 */
[----:B------:R-:W-:Y:S02]  /*3c50*/  USHF.L.U32 UR5, UR5, UR4, URZ ;  /* 0x0000000405057299 */ /* 0x000fe400080006ff */
[----:B------:R-:W-:-:S04]  /*3c60*/  USHF.L.U32 UR4, UR6, UR4, URZ ;  /* 0x0000000406047299 */ /* 0x000fc800080006ff */
[----:B-1----:R-:W-:-:S04]  /*3c70*/  LOP3.LUT R0, R0, UR5, RZ, 0xc0, !PT ;  /* 0x0000000500007c12 */ /* 0x002fc8000f8ec0ff */
[----:B------:R-:W-:-:S13]  /*3c80*/  ISETP.NE.AND P0, PT, R0, UR5, PT ;  /* 0x0000000500007c0c */ /* 0x000fda000bf05270 */
[----:B------:R-:W-:Y:S05]  /*3c90*/  @P0 BRA `(.L_x_70) ;  /* 0x0000000000580947 */ /* 0x000fea0003800000 */
[----:B------:R-:W1:Y:S02]  /*3ca0*/  LDS R0, [UR8+0x18] ;  /* 0x00001808ff007984 */ /* 0x000e640008000800 */
[----:B-1----:R-:W-:-:S04]  /*3cb0*/  LOP3.LUT R0, R0, UR4, RZ, 0xc0, !PT ;  /* 0x0000000400007c12 */ /* 0x002fc8000f8ec0ff */
[----:B------:R-:W-:-:S13]  /*3cc0*/  ISETP.NE.AND P0, PT, R0, UR4, PT ;  /* 0x0000000400007c0c */ /* 0x000fda000bf05270 */
[----:B------:R-:W-:Y:S05]  /*3cd0*/  @P0 BRA `(.L_x_71) ;  /* 0x00000000003c0947 */ /* 0x000fea0003800000 */
[----:B------:R-:W1:Y:S01]  /*3ce0*/  S2R R2, SR_LANEID ;  /* 0x0000000000027919 */ /* 0x000e620000000000 */
[----:B------:R-:W-:-:S06]  /*3cf0*/  ULOP3.LUT UR5, URZ, UR5, URZ, 0x33, !UPT ;  /* 0x00000005ff057292 */ /* 0x000fcc000f8e33ff */
[----:B------:R-:W-:-:S04]  /*3d00*/  IMAD.U32 R0, RZ, RZ, UR5 ;  /* 0x00000005ff007e24 */ /* 0x000fc8000f8e00ff */
[----:B------:R2:W4:Y:S02]  /*3d10*/  REDUX UR7, R0 ;  /* 0x00000000000773c4 */ /* 0x0005240000000000 */
[----:B------:R1:W-:Y:S01]  /*3d20*/  UTCATOMSWS.AND URZ, UR5 ;  /* 0x0000000500ff79e3 */ /* 0x0003e20008000000 */
[----:B--2---:R-:W-:Y:S01]  /*3d30*/  LOP3.LUT R0, RZ, UR4, RZ, 0x33, !PT ;  /* 0x00000004ff007c12 */ /* 0x004fe2000f8e33ff */
[----:B------:R-:W-:Y:S02]  /*3d40*/  VOTEU.ANY UR4, UPT, PT ;  /* 0x0000000000047886 */ /* 0x000fe400038e0100 */
[----:B------:R-:W-:Y:S02]  /*3d50*/  UFLO.U32 UR4, UR4 ;  /* 0x00000004000472bd */ /* 0x000fe400080e0000 */
[----:B------:R-:W2:Y:S04]  /*3d60*/  REDUX UR6, R0 ;  /* 0x00000000000673c4 */ /* 0x000ea80000000000 */
[----:B-1----:R-:W-:-:S02]  /*3d70*/  ISETP.EQ.U32.AND P0, PT, R2, UR4, PT ;  /* 0x0000000402007c0c */ /* 0x002fc4000bf02070 */
[----:B----4-:R-:W-:-:S11]  /*3d80*/  MOV R2, UR7 ;  /* 0x0000000700027c02 */ /* 0x010fd60008000f00 */
[----:B------:R1:W-:Y:S01]  /*3d90*/  @P0 ATOMS.AND RZ, [UR8+0x14], R2 ;  /* 0x00001402ffff098c */ /* 0x0003e2000a800008 */
[----:B--2---:R-:W-:-:S05]  /*3da0*/  IMAD.U32 R0, RZ, RZ, UR6 ;  /* 0x00000006ff007e24 */ /* 0x004fca000f8e00ff */
[----:B------:R1:W-:Y:S01]  /*3db0*/  @P0 ATOMS.AND RZ, [UR8+0x18], R0 ;  /* 0x00001800ffff098c */ /* 0x0003e2000a800008 */
[----:B------:R-:W-:Y:S05]  /*3dc0*/  BRA `(.L_x_72) ;  /* 0x0000000000147947 */ /* 0x000fea0003800000 */
.L_x_71:
[----:B------:R-:W-:Y:S02]  /*3dd0*/  MOV R2, 0x3df0 ;  /* 0x00003df000027802 */ /* 0x000fe40000000f00 */
[----:B---3-5:R-:W-:Y:S05]  /*3de0*/  CALL.REL.NOINC `($__internal_0_$__cuda_sm10x_tcgen05_guardrail_trap_col_being_dealloced_not_returned_by_alloc) ;  /* 0x0000003000b47944 */ /* 0x028fea0003c00000 */
[----:B------:R-:W-:Y:S05]  /*3df0*/  BRA `(.L_x_72) ;  /* 0x0000000000087947 */ /* 0x000fea0003800000 */
.L_x_70:
[----:B------:R-:W-:Y:S02]  /*3e00*/  MOV R2, 0x3e20 ;  /* 0x00003e2000027802 */ /* 0x000fe40000000f00 */
[----:B---3-5:R-:W-:Y:S05]  /*3e10*/  CALL.REL.NOINC `($__internal_2_$__cuda_sm10x_tcgen05_guardrail_trap_unallocated_columns_being_dealloced) ;  /* 0x0000003000c07944 */ /* 0x028fea0003c00000 */
.L_x_72:
[----:B------:R-:W-:Y:S01]  /*3e20*/  NOP ;  /* 0x0000000000007918 */ /* 0x000fe20000000000 */
[----:B------:R-:W-:Y:S05]  /*3e30*/  EXIT ;  /* 0x000000000000794d */ /* 0x000fea0003800000 */
.L_x_54:
[----:B------:R-:W-:-:S09]  /*3e40*/  UISETP.NE.OR UP0, UPT, UR22, 0x3, !UP3 ;  /* 0x000000031600788c */ /* 0x000fd2000df05670 */
[----:B------:R-:W-:Y:S05]  /*3e50*/  BRA.U UP0, `(.L_x_73) ;  /* 0x0000000d00087547 */ /* 0x000fea000b800000 */
[----:B------:R-:W2:Y:S01]  /*3e60*/  LDCU UR26, c[0x0][0x370] ;  /* 0x00006e00ff1a77ac */ /* 0x000ea20008000800 */
[----:B------:R-:W3:Y:S01]  /*3e70*/  LDC.64 R16, c[0x0][0x348] ;  /* 0x0000d200ff107b82 */ /* 0x000ee20000000a00 */
[----:B------:R-:W-:Y:S02]  /*3e80*/  HFMA2 R13, -RZ, RZ, 0, 0 ;  /* 0x00000000ff0d7431 */ /* 0x000fe400000001ff */
[----:B------:R-:W-:Y:S01]  /*3e90*/  IMAD.MOV.U32 R15, RZ, RZ, 0x1 ;  /* 0x00000001ff0f7424 */ /* 0x000fe200078e00ff */
[----:B------:R-:W2:Y:S01]  /*3ea0*/  LDCU.128 UR28, c[0x0][0xb10] ;  /* 0x00016200ff1c77ac */ /* 0x000ea20008000c00 */
[----:B------:R-:W-:Y:S01]  /*3eb0*/  IMAD.MOV.U32 R14, RZ, RZ, RZ ;  /* 0x000000ffff0e7224 */ /* 0x000fe200078e00ff */
[----:B------:R-:W-:Y:S01]  /*3ec0*/  MOV R12, 0x1000 ;  /* 0x00001000000c7802 */ /* 0x000fe20000000f00 */
[----:B------:R-:W4:Y:S01]  /*3ed0*/  LDCU UR25, c[0x0][0x374] ;  /* 0x00006e80ff1977ac */ /* 0x000f220008000800 */
[----:B------:R-:W1:Y:S01]  /*3ee0*/  LDC.64 R2, c[0x0][0x888] ;  /* 0x00022200ff027b82 */ /* 0x000e620000000a00 */
[----:B------:R-:W4:Y:S01]  /*3ef0*/  LDCU UR16, c[0x0][0xb0c] ;  /* 0x00016180ff1077ac */ /* 0x000f220008000800 */
[----:B------:R-:W3:Y:S06]  /*3f00*/  LDCU UR35, c[0x0][0xb20] ;  /* 0x00016400ff2377ac */ /* 0x000eec0008000800 */
[----:B------:R-:W1:Y:S01]  /*3f10*/  LDC.64 R4, c[0x0][0x890] ;  /* 0x00022400ff047b82 */ /* 0x000e620000000a00 */
[----:B------:R-:W3:Y:S01]  /*3f20*/  LDCU UR4, c[0x0][0xb30] ;  /* 0x00016600ff0477ac */ /* 0x000ee20008000800 */
[----:B------:R-:W-:Y:S01]  /*3f30*/  UMOV UR17, 0x400 ;  /* 0x0000040000117882 */ /* 0x000fe20000000000 */
[----:B--2---:R-:W-:-:S02]  /*3f40*/  UIMAD.WIDE.U32 UR32, UR26, UR28, URZ ;  /* 0x0000001c1a2072a5 */ /* 0x004fc4000f8e00ff */
[----:B----4-:R-:W-:Y:S02]  /*3f50*/  UIMAD.WIDE.U32 UR6, UR25, UR31, URZ ;  /* 0x0000001f190672a5 */ /* 0x010fe4000f8e00ff */
[----:B------:R-:W-:Y:S02]  /*3f60*/  ULEA UR17, UR48, UR17, 0x18 ;  /* 0x0000001130117291 */ /* 0x000fe4000f8ec0ff */
[----:B------:R-:W-:Y:S02]  /*3f70*/  UPLOP3.LUT UP3, UPT, UPT, UPT, UPT, 0x40, 0x4 ;  /* 0x000000000004789c */ /* 0x000fe40003f6e870 */
[----:B------:R-:W-:Y:S01]  /*3f80*/  UIADD3 UR5, UPT, UPT, UR17, 0x30, URZ ;  /* 0x0000003011057890 */ /* 0x000fe2000fffe0ff */
[----:B------:R-:W-:Y:S01]  /*3f90*/  UMOV UR32, UR33 ;  /* 0x0000002100207c82 */ /* 0x000fe20008000000 */
[----:B------:R-:W-:Y:S01]  /*3fa0*/  UMOV UR27, UR7 ;  /* 0x00000007001b7c82 */ /* 0x000fe20008000000 */
[----:B------:R-:W-:Y:S02]  /*3fb0*/  UISETP.GE.AND UP0, UPT, UR40, 0x1, UPT ;  /* 0x000000012800788c */ /* 0x000fe4000bf06270 */
[----:B------:R-:W-:Y:S01]  /*3fc0*/  UISETP.NE.AND UP4, UPT, UR40, 0x1, UPT ;  /* 0x000000012800788c */ /* 0x000fe2000bf85270 */
[----:B------:R-:W2:Y:S01]  /*3fd0*/  LDCU.64 UR14, c[0x0][0xb28] ;  /* 0x00016500ff0e77ac */ /* 0x000ea20008000a00 */
[----:B------:R-:W-:-:S02]  /*3fe0*/  UISETP.NE.AND UP6, UPT, UR16, 0x1, UPT ;  /* 0x000000011000788c */ /* 0x000fc4000bfc5270 */
[----:B------:R-:W-:Y:S02]  /*3ff0*/  UISETP.NE.AND UP5, UPT, UR30, 0x1, UPT ;  /* 0x000000011e00788c */ /* 0x000fe4000bfa5270 */
[----:B------:R-:W-:Y:S02]  /*4000*/  UPRMT UR48, UR48, 0x654, UR5 ;  /* 0x0000065430307896 */ /* 0x000fe40008000005 */
[----:B------:R-:W-:Y:S02]  /*4010*/  USHF.R.U32.HI UR32, URZ, UR29, UR32 ;  /* 0x0000001dff207299 */ /* 0x000fe40008011620 */
[----:B---3--:R-:W-:Y:S02]  /*4020*/  USHF.R.U32.HI UR27, URZ, UR35, UR27 ;  /* 0x00000023ff1b7299 */ /* 0x008fe4000801161b */
[----:B------:R-:W-:-:S11]  /*4030*/  UISETP.NE.AND UP2, UPT, UR4, 0x1, UPT ;  /* 0x000000010400788c */ /* 0x000fd6000bf45270 */
.L_x_81:
[C---:B------:R-:W-:Y:S02]  /*4040*/  LEA R7, R14.reuse, UR17, 0x3 ;  /* 0x000000110e077c11 */ /* 0x040fe4000f8e18ff */
[----:B------:R-:W-:Y:S02]  /*4050*/  SHF.L.U32 R0, R13, 0x1f, RZ ;  /* 0x0000001f0d007819 */ /* 0x000fe400000006ff */
[----:B------:R-:W-:Y:S02]  /*4060*/  LEA R8, R14, UR17, 0x4 ;  /* 0x000000110e087c11 */ /* 0x000fe4000f8e20ff */
[----:B---3--:R-:W3:Y:S02]  /*4070*/  SYNCS.PHASECHK.TRANS64.TRYWAIT P0, [R7+URZ+0x50], R0 ;  /* 0x00005000070075a7 */ /* 0x008ee400080011ff */
[----:B---3--:R-:W-:Y:S05]  /*4080*/  @!P0 BRA `(.L_x_74) ;  /* 0x0000002c00888947 */ /* 0x008fea0003800000 */
.L_x_126:
[----:B------:R-:W4:Y:S01]  /*4090*/  LDS.128 R8, [R8+0xe0] ;  /* 0x0000e00008087984 */ /* 0x000f220000000c00 */
[----:B------:R-:W-:Y:S01]  /*40a0*/  UISETP.GE.AND UP0, UPT, UR40, 0x1, UPT ;  /* 0x000000012800788c */ /* 0x000fe2000bf06270 */
[----:B------:R-:W-:Y:S01]  /*40b0*/  @!PT LDS RZ, [RZ] ;  /* 0x00000000fffff984 */ /* 0x000fe20000000800 */
[----:B------:R-:W-:Y:S01]  /*40c0*/  @!PT LDS RZ, [RZ] ;  /* 0x00000000fffff984 */ /* 0x000fe20000000800 */
[----:B------:R-:W-:Y:S01]  /*40d0*/  @!PT LDS RZ, [RZ] ;  /* 0x00000000fffff984 */ /* 0x000fe20000000800 */
[----:B------:R-:W-:Y:S01]  /*40e0*/  @!PT LDS RZ, [RZ] ;  /* 0x00000000fffff984 */ /* 0x000fe20000000800 */
[----:B------:R1:W-:Y:S06]  /*40f0*/  MEMBAR.ALL.CTA ;  /* 0x0000000000007992 */ /* 0x0003ec0000008000 */
[----:B-1----:R-:W1:Y:S01]  /*4100*/  FENCE.VIEW.ASYNC.S ;  /* 0x00000000000073c6 */ /* 0x002e620000000000 */
[----:B----4-:R-:W-:Y:S11]  /*4110*/  LOP3.LUT P0, RZ, R10, 0x1, RZ, 0xc0, !PT ;  /* 0x000000010aff7812 */ /* 0x010ff6000780c0ff */
[----:B------:R-:W-:Y:S02]  /*4120*/  @!UPT UIADD3 URZ, UPT, UPT, URZ, URZ, URZ ;  /* 0x000000fffffff290 */ /* 0x000fe4000fffe0ff */
[----:B-1----:R-:W-:Y:S01]  /*4130*/  VOTEU.ANY UP1, P0 ;  /* 0x0000000000ff7886 */ /* 0x002fe20000020100 */
[----:B------:R-:W-:Y:S11]  /*4140*/  PLOP3.LUT P0, PT, PT, PT, UP1, 0x80, 0x8 ;  /* 0x000000000008781c */ /* 0x000ff60003f0f018 */
[----:B------:R-:W-:Y:S02]  /*4150*/  @!UPT UIADD3 URZ, UPT, UPT, URZ, URZ, URZ ;  /* 0x000000fffffff290 */ /* 0x000fe4000fffe0ff */
[----:B---3--:R-:W-:Y:S02]  /*4160*/  @P0 SHF.R.U32.HI R0, RZ, 0x10, R9 ;  /* 0x00000010ff000819 */ /* 0x008fe40000011609 */
[----:B------:R-:W-:Y:S02]  /*4170*/  @P0 MOV R6, R8 ;  /* 0x0000000800060202 */ /* 0x000fe40000000f00 */
[----:B------:R-:W-:Y:S01]  /*4180*/  @P0 R2UR UR4, R0 ;  /* 0x00000000000402ca */ /* 0x000fe200000e0000 */
[----:B------:R-:W-:Y:S01]  /*4190*/  VIADD R0, R7, 0x60 ;  /* 0x0000006007007836 */ /* 0x000fe20000000000 */
[----:B------:R-:W-:Y:S02]  /*41a0*/  @P0 LOP3.LUT R8, R9, 0xffff, RZ, 0xc0, !PT ;  /* 0x0000ffff09080812 */ /* 0x000fe400078ec0ff */
[----:B------:R-:W-:Y:S02]  /*41b0*/  @P0 R2UR UR6, R6 ;  /* 0x00000000060602ca */ /* 0x000fe400000e0000 */
[----:B------:R-:W-:Y:S02]  /*41c0*/  PRMT R0, RZ, 0x654, R0 ;  /* 0x00000654ff007816 */ /* 0x000fe40000000000 */
[----:B------:R-:W-:Y:S02]  /*41d0*/  @P0 R2UR UR5, R8 ;  /* 0x00000000080502ca */ /* 0x000fe400000e0000 */
[----:B------:R1:W-:Y:S03]  /*41e0*/  SYNCS.ARRIVE.TRANS64.RED.A1T0 RZ, [R0+URZ], RZ ;  /* 0x000000ff00ff79a7 */ /* 0x0003e600081004ff */
[----:B------:R-:W-:Y:S04]  /*41f0*/  @UP1 UMOV UR24, UR4 ;  /* 0x0000000400181c82 */ /* 0x000fe80008000000 */
[----:B------:R-:W-:Y:S04]  /*4200*/  @UP1 UMOV UR13, UR6 ;  /* 0x00000006000d1c82 */ /* 0x000fe80008000000 */
[----:B------:R-:W-:Y:S01]  /*4210*/  @UP1 UMOV UR7, UR5 ;  /* 0x0000000500071c82 */ /* 0x000fe20008000000 */
[----:B------:R-:W-:Y:S05]  /*4220*/  BRA.U !UP0, `(.L_x_75) ;  /* 0x0000000108a47547 */ /* 0x000fea000b800000 */
[----:B------:R-:W-:Y:S02]  /*4230*/  UIMAD.WIDE.U32 UR10, UR7, UR31, URZ ;  /* 0x0000001f070a72a5 */ /* 0x000fe4000f8e00ff */
[----:B------:R-:W-:Y:S02]  /*4240*/  UIMAD.WIDE.U32 UR18, UR13, UR28, URZ ;  /* 0x0000001c0d1272a5 */ /* 0x000fe4000f8e00ff */
[----:B------:R-:W-:Y:S02]  /*4250*/  USEL UR4, UR25, UR27, !UP5 ;  /* 0x0000001b19047287 */ /* 0x000fe4000e800000 */
[----:B------:R-:W-:Y:S02]  /*4260*/  USEL UR8, UR26, UR32, !UP6 ;  /* 0x000000201a087287 */ /* 0x000fe4000f000000 */
[----:B--2---:R-:W-:Y:S02]  /*4270*/  UIMAD.WIDE.U32 UR20, UR4, UR14, URZ ;  /* 0x0000000e041472a5 */ /* 0x004fe4000f8e00ff */
[----:B------:R-:W-:Y:S01]  /*4280*/  UIMAD.WIDE.U32 UR22, UR8, UR14, URZ ;  /* 0x0000000e081672a5 */ /* 0x000fe2000f8e00ff */
[----:B------:R-:W-:Y:S02]  /*4290*/  UMOV UR5, UR11 ;  /* 0x0000000b00057c82 */ /* 0x000fe40008000000 */
[----:B------:R-:W-:Y:S03]  /*42a0*/  USHF.R.U32.HI UR6, URZ, UR35, UR5 ;  /* 0x00000023ff067299 */ /* 0x000fe60008011605 */
[----:B------:R-:W-:Y:S01]  /*42b0*/  UMOV UR5, UR19 ;  /* 0x0000001300057c82 */ /* 0x000fe20008000000 */
[----:B------:R-:W-:Y:S02]  /*42c0*/  USEL UR6, UR7, UR6, !UP5 ;  /* 0x0000000607067287 */ /* 0x000fe4000e800000 */
[----:B------:R-:W-:Y:S02]  /*42d0*/  USHF.R.U32.HI UR9, URZ, UR29, UR5 ;  /* 0x0000001dff097299 */ /* 0x000fe40008011605 */
[----:B------:R-:W-:Y:S01]  /*42e0*/  UIMAD.WIDE.U32 UR10, UR6, UR14, URZ ;  /* 0x0000000e060a72a5 */ /* 0x000fe2000f8e00ff */
[----:B------:R-:W-:Y:S02]  /*42f0*/  UMOV UR5, UR21 ;  /* 0x0000001500057c82 */ /* 0x000fe40008000000 */
[----:B------:R-:W-:Y:S03]  /*4300*/  @UP4 USHF.R.U32.HI UR4, URZ, UR15, UR5 ;  /* 0x0000000fff044299 */ /* 0x000fe60008011605 */
[----:B------:R-:W-:Y:S01]  /*4310*/  UMOV UR5, UR23 ;  /* 0x0000001700057c82 */ /* 0x000fe20008000000 */
[----:B------:R-:W-:Y:S02]  /*4320*/  UIMAD UR4, UR40, UR4, URZ ;  /* 0x00000004280472a4 */ /* 0x000fe4000f8e02ff */
[----:B------:R-:W-:Y:S02]  /*4330*/  @UP4 USHF.R.U32.HI UR8, URZ, UR15, UR5 ;  /* 0x0000000fff084299 */ /* 0x000fe40008011605 */
[----:B------:R-:W-:Y:S02]  /*4340*/  USEL UR5, UR13, UR9, !UP6 ;  /* 0x000000090d057287 */ /* 0x000fe4000f000000 */
[----:B------:R-:W-:Y:S02]  /*4350*/  UIMAD UR9, UR40, UR8, URZ ;  /* 0x00000008280972a4 */ /* 0x000fe4000f8e02ff */
[----:B------:R-:W-:Y:S03]  /*4360*/  UISETP.GE.AND UP0, UPT, UR6, UR4, UPT ;  /* 0x000000040600728c */ /* 0x000fe6000bf06270 */
[----:B------:R-:W-:Y:S01]  /*4370*/  UMOV UR4, UR11 ;  /* 0x0000000b00047c82 */ /* 0x000fe20008000000 */
[----:B------:R-:W-:Y:S02]  /*4380*/  UISETP.GE.OR UP0, UPT, UR5, UR9, UP0 ;  /* 0x000000090500728c */ /* 0x000fe40008706670 */
[----:B------:R-:W-:Y:S02]  /*4390*/  USHF.R.U32.HI UR4, URZ, UR15, UR4 ;  /* 0x0000000fff047299 */ /* 0x000fe40008011604 */
[----:B------:R-:W-:Y:S02]  /*43a0*/  UIMAD.WIDE.U32 UR10, UR5, UR14, URZ ;  /* 0x0000000e050a72a5 */ /* 0x000fe4000f8e00ff */
[----:B------:R-:W-:Y:S04]  /*43b0*/  USEL UR12, UR6, UR4, !UP4 ;  /* 0x00000004060c7287 */ /* 0x000fe8000e000000 */
[----:B------:R-:W-:Y:S01]  /*43c0*/  UIADD3 UR9, UPT, UPT, -UR12, URZ, URZ ;  /* 0x000000ff0c097290 */ /* 0x000fe2000fffe1ff */
[----:B------:R-:W-:Y:S02]  /*43d0*/  @!UP0 UMOV UR4, UR11 ;  /* 0x0000000b00048c82 */ /* 0x000fe40008000000 */
[----:B------:R-:W-:Y:S02]  /*43e0*/  @!UP0 USHF.R.U32.HI UR4, URZ, UR15, UR4 ;  /* 0x0000000fff048299 */ /* 0x000fe40008011604 */
[----:B------:R-:W-:Y:S02]  /*43f0*/  UIMAD UR9, UR40, UR9, UR6 ;  /* 0x00000009280972a4 */ /* 0x000fe4000f8e0206 */
[----:B------:R-:W-:Y:S04]  /*4400*/  @!UP0 USEL UR4, UR5, UR4, !UP4 ;  /* 0x0000000405048287 */ /* 0x000fe8000e000000 */
[----:B------:R-:W-:Y:S02]  /*4410*/  @!UP0 UIMAD UR9, UR8, UR9, UR4 ;  /* 0x00000009080982a4 */ /* 0x000fe4000f8e0204 */
[----:B------:R-:W-:Y:S02]  /*4420*/  @!UP0 UIADD3 UR10, UPT, UPT, UR12, -UR4, URZ ;  /* 0x800000040c0a8290 */ /* 0x000fe4000fffe0ff */
[----:B------:R-:W-:Y:S02]  /*4430*/  UIADD3 UR4, UPT, UPT, -UR5, URZ, URZ ;  /* 0x000000ff05047290 */ /* 0x000fe4000fffe1ff */
[----:B------:R-:W-:Y:S02]  /*4440*/  UIADD3 UR8, UPT, UPT, -UR6, URZ, URZ ;  /* 0x000000ff06087290 */ /* 0x000fe4000fffe1ff */
[----:B------:R-:W-:Y:S02]  /*4450*/  @!UP0 UIMAD UR6, UR10, UR40, UR5 ;  /* 0x000000280a0682a4 */ /* 0x000fe4000f8e0205 */
[----:B------:R-:W-:Y:S02]  /*4460*/  UIMAD UR13, UR16, UR4, UR13 ;  /* 0x00000004100d72a4 */ /* 0x000fe4000f8e020d */
[----:B------:R-:W-:Y:S01]  /*4470*/  UIMAD UR7, UR30, UR8, UR7 ;  /* 0x000000081e0772a4 */ /* 0x000fe2000f8e0207 */
[----:B------:R-:W-:Y:S02]  /*4480*/  @!UP0 UMOV UR5, UR9 ;  /* 0x0000000900058c82 */ /* 0x000fe40008000000 */
[----:B------:R-:W-:Y:S02]  /*4490*/  UIMAD UR13, UR5, UR16, UR13 ;  /* 0x00000010050d72a4 */ /* 0x000fe4000f8e020d */
[----:B------:R-:W-:Y:S11]  /*44a0*/  UIMAD UR7, UR6, UR30, UR7 ;  /* 0x0000001e060772a4 */ /* 0x000ff6000f8e0207 */
[----:B------:R-:W-:Y:S01]  /*44b0*/  @!UPT UIADD3 URZ, UPT, UPT, URZ, URZ, URZ ;  /* 0x000000fffffff290 */ /* 0x000fe2000fffe0ff */
.L_x_75:
[----:B------:R-:W3:Y:S01]  /*44c0*/  @!UP2 LDCU.128 UR20, c[0x0][0xb10] ;  /* 0x00016200ff14a7ac */ /* 0x000ee20008000c00 */
[C---:B------:R-:W-:Y:S02]  /*44d0*/  ISETP.NE.U32.AND P1, PT, R4.reuse, RZ, PT ;  /* 0x000000ff0400720c */ /* 0x040fe40003f25070 */
[----:B------:R-:W-:Y:S02]  /*44e0*/  ISETP.NE.U32.AND P0, PT, R4, RZ, PT ;  /* 0x000000ff0400720c */ /* 0x000fe40003f05070 */
[C---:B------:R-:W-:Y:S02]  /*44f0*/  ISETP.NE.AND.EX P1, PT, R5.reuse, RZ, PT, P1 ;  /* 0x000000ff0500720c */ /* 0x040fe40003f25310 */
[----:B------:R-:W-:Y:S01]  /*4500*/  ISETP.NE.AND.EX P0, PT, R5, RZ, PT, P0 ;  /* 0x000000ff0500720c */ /* 0x000fe20003f05300 */
[----:B------:R-:W4:Y:S01]  /*4510*/  @!UP2 LDCU UR5, c[0x0][0xb0c] ;  /* 0x00016180ff05a7ac */ /* 0x000f220008000800 */
[----:B------:R-:W-:Y:S01]  /*4520*/  SHF.L.U32 R6, R15, 0x1f, RZ ;  /* 0x0000001f0f067819 */ /* 0x000fe200000006ff */
[----:B---3--:R-:W-:Y:S07]  /*4530*/  UIMAD.WIDE.U32 UR8, UR13, UR20, URZ ;  /* 0x000000140d0872a5 */ /* 0x008fee000f8e00ff */
[----:B------:R-:W-:Y:S01]  /*4540*/  @!UP2 UMOV UR4, UR9 ;  /* 0x000000090004ac82 */ /* 0x000fe20008000000 */
[----:B----4-:R-:W-:Y:S02]  /*4550*/  @!UP2 UISETP.NE.AND UP0, UPT, UR5, 0x1, UPT ;  /* 0x000000010500a88c */ /* 0x010fe4000bf05270 */
[----:B------:R-:W-:Y:S02]  /*4560*/  @!UP2 USHF.R.U32.HI UR4, URZ, UR21, UR4 ;  /* 0x00000015ff04a299 */ /* 0x000fe40008011604 */
[----:B------:R-:W-:Y:S02]  /*4570*/  UIMAD.WIDE.U32 UR8, UR7, UR23, URZ ;  /* 0x00000017070872a5 */ /* 0x000fe4000f8e00ff */
[----:B------:R-:W-:Y:S02]  /*4580*/  @!UP2 USEL UR10, UR13, UR4, !UP0 ;  /* 0x000000040d0aa287 */ /* 0x000fe4000c000000 */
[----:B------:R-:W-:Y:S03]  /*4590*/  @!UP2 UISETP.NE.AND UP0, UPT, UR22, 0x1, UPT ;  /* 0x000000011600a88c */ /* 0x000fe6000bf05270 */
[----:B------:R-:W-:Y:S02]  /*45a0*/  @!UP2 UMOV UR6, UR9 ;  /* 0x000000090006ac82 */ /* 0x000fe40008000000 */
[----:B------:R-:W3:Y:S02]  /*45b0*/  @!UP2 LDCU UR4, c[0x0][0xb20] ;  /* 0x00016400ff04a7ac */ /* 0x000ee40008000800 */
[----:B---3--:R-:W-:Y:S04]  /*45c0*/  @!UP2 USHF.R.U32.HI UR6, URZ, UR4, UR6 ;  /* 0x00000004ff06a299 */ /* 0x008fe80008011606 */
[----:B------:R-:W-:Y:S04]  /*45d0*/  @!UP2 USEL UR6, UR7, UR6, !UP0 ;  /* 0x000000060706a287 */ /* 0x000fe8000c000000 */
[----:B------:R-:W-:Y:S02]  /*45e0*/  @!UP2 UIADD3 UR4, UPT, UPT, -UR10, UR6, URZ ;  /* 0x000000060a04a290 */ /* 0x000fe4000fffe1ff */
[----:B------:R-:W-:Y:S02]  /*45f0*/  @!UP2 UIADD3 UR6, UPT, UPT, UR10, -UR6, URZ ;  /* 0x800000060a06a290 */ /* 0x000fe4000fffe0ff */
[----:B------:R-:W-:Y:S02]  /*4600*/  @!UP2 UIMAD UR13, UR4, UR5, UR13 ;  /* 0x00000005040da2a4 */ /* 0x000fe4000f8e020d */
[----:B------:R-:W-:Y:S01]  /*4610*/  @!UP2 UIMAD UR7, UR6, UR22, UR7 ;  /* 0x000000160607a2a4 */ /* 0x000fe2000f8e0207 */
[----:B------:R-:W-:Y:S11]  /*4620*/  BRA.U UP3, `(.L_x_76) ;  /* 0x0000000103107547 */ /* 0x000ff6000b800000 */
[----:B------:R-:W-:Y:S04]  /*4630*/  MOV R7, UR34 ;  /* 0x0000002200077c02 */ /* 0x000fe80008000f00 */
[----:B------:R-:W-:Y:S04]  /*4640*/  SHF.L.U32 R7, R7, 0x1f, RZ ;  /* 0x0000001f07077819 */ /* 0x000fe800000006ff */
[----:B------:R-:W3:Y:S02]  /*4650*/  SYNCS.PHASECHK.TRANS64.TRYWAIT P2, [UR17+0x48], R7 ;  /* 0x00004807ff0075a7 */ /* 0x000ee40008041111 */
[----:B---3--:R-:W-:Y:S05]  /*4660*/  @!P2 BRA `(.L_x_77) ;  /* 0x000000280024a947 */ /* 0x008fea0003800000 */
.L_x_76:
[----:B------:R-:W-:Y:S05]  /*4670*/  @!P1 BRA `(.L_x_78) ;  /* 0x0000000000309947 */ /* 0x000fea0003800000 */
[----:B------:R-:W-:Y:S01]  /*4680*/  ISETP.NE.U32.AND P1, PT, R2, RZ, PT ;  /* 0x000000ff0200720c */ /* 0x000fe20003f25070 */
[----:B------:R-:W3:Y:S01]  /*4690*/  LDCU.64 UR4, c[0x0][0x358] ;  /* 0x00006b00ff0477ac */ /* 0x000ee20008000a00 */
[----:B------:R-:W-:Y:S02]  /*46a0*/  IMAD.MOV.U32 R79, RZ, RZ, 0x1 ;  /* 0x00000001ff4f7424 */ /* 0x000fe400078e00ff */
[----:B------:R-:W-:Y:S11]  /*46b0*/  ISETP.NE.AND.EX P1, PT, R3, RZ, PT, P1 ;  /* 0x000000ff0300720c */ /* 0x000ff60003f25310 */
[----:B------:R-:W-:Y:S02]  /*46c0*/  @!UPT UIADD3 URZ, UPT, UPT, URZ, URZ, URZ ;  /* 0x000000fffffff290 */ /* 0x000fe4000fffe0ff */
[----:B------:R-:W4:Y:S01]  /*46d0*/  @P1 LDC.64 R8, c[0x0][0x888] ;  /* 0x00022200ff081b82 */ /* 0x000f220000000a00 */
[----:B-1----:R-:W-:Y:S04]  /*46e0*/  @P1 IMAD R0, R4, UR36, RZ ;  /* 0x0000002404001c24 */ /* 0x002fe8000f8e02ff */
[----:B----4-:R-:W-:Y:S04]  /*46f0*/  @P1 IMAD.WIDE R8, R0, 0x4, R8 ;  /* 0x0000000400081825 */ /* 0x010fe800078e0208 */
[----:B------:R-:W-:Y:S01]  /*4700*/  HFMA2 R0, -RZ, RZ, 0, 5.9604644775390625e-08 ;  /* 0x00000001ff007431 */ /* 0x000fe200000001ff */
[----:B---3-5:R3:W5:Y:S04]  /*4710*/  @P1 LDG.E R39, desc[UR4][R8.64] ;  /* 0x0000000408271981 */ /* 0x028768000c1e1900 */
[----:B------:R-:W-:Y:S01]  /*4720*/  @!P1 PRMT R79, R0, 0x7610, R79 ;  /* 0x00007610004f9816 */ /* 0x000fe2000000004f */
[----:B---3--:R-:W4:Y:S06]  /*4730*/  @!P1 LDC R39, c[0x0][0x880] ;  /* 0x00022000ff279b82 */ /* 0x008f2c0000000800 */
.L_x_78:
[----:B----45:R-:W-:Y:S01]  /*4740*/  @!P0 FSETP.EQ.AND P1, PT, R39, RZ, PT ;  /* 0x000000ff2700820b */ /* 0x030fe20003f22000 */
[----:B------:R-:W-:Y:S01]  /*4750*/  @!UPT UIADD3 URZ, UPT, UPT, URZ, URZ, URZ ;  /* 0x000000fffffff290 */ /* 0x000fe2000fffe0ff */
[----:B------:R-:W-:Y:S11]  /*4760*/  @!P0 BRA `(.L_x_79) ;  /* 0x0000000000188947 */ /* 0x000ff60003800000 */
[----:B------:R-:W-:Y:S02]  /*4770*/  LOP3.LUT P0, RZ, R79, 0xff, RZ, 0xc0, !PT ;  /* 0x000000ff4fff7812 */ /* 0x000fe4000780c0ff */
[----:B------:R-:W-:Y:S04]  /*4780*/  ISETP.NE.U32.AND P1, PT, R2, RZ, PT ;  /* 0x000000ff0200720c */ /* 0x000fe80003f25070 */
[----:B------:R-:W-:Y:S04]  /*4790*/  ISETP.NE.AND.EX P1, PT, R3, RZ, PT, P1 ;  /* 0x000000ff0300720c */ /* 0x000fe80003f25310 */
[----:B------:R-:W-:Y:S03]  /*47a0*/  PLOP3.LUT P1, PT, P1, PT, PT, 0x8, 0x80 ;  /* 0x000000000080781c */ /* 0x000fe60000f2e170 */
[----:B------:R-:W-:Y:S11]  /*47b0*/  @P0 FSETP.EQ.AND P1, PT, R39, RZ, PT ;  /* 0x000000ff2700020b */ /* 0x000ff60003f22000 */
[----:B------:R-:W-:Y:S02]  /*47c0*/  @!UPT UIADD3 URZ, UPT, UPT, URZ, URZ, URZ ;  /* 0x000000fffffff290 */ /* 0x000fe4000fffe0ff */
.L_x_79:
[----:B------:R-:W3:Y:S01]  /*47d0*/  SYNCS.PHASECHK.TRANS64.TRYWAIT P0, [UR17+0x38], R6 ;  /* 0x00003806ff0075a7 */ /* 0x000ee20008001111 */
[----:B------:R-:W-:Y:S02]  /*47e0*/  ELECT P2, URZ, PT ;  /* 0x0000000000ff782f */ /* 0x000fe40003840000 */
[----:B------:R-:W-:Y:S01]  /*47f0*/  IADD3 R14, PT, PT, R14, 0x1, RZ ;  /* 0x000000010e0e7810 */ /* 0x000fe20007ffe0ff */
[----:B---3--:R-:W-:Y:S10]  /*4800*/  @!P0 BRA `(.L_x_80) ;  /* 0x0000002400d48947 */ /* 0x008ff40003800000 */
.L_x_129:
[----:B------:R-:W-:Y:S01]  /*4810*/  PLOP3.LUT P1, PT, P1, P2, PT, 0xf2, 0x2f ;  /* 0x00000000002f781c */ /* 0x000fe20000f25e72 */
[----:B------:R-:W-:Y:S01]  /*4820*/  UMOV UR18, 0x0 ;  /* 0x0000000000127882 */ /* 0x000fe20000000000 */
[----:B------:R-:W-:Y:S01]  /*4830*/  UMOV UR19, 0x10000000 ;  /* 0x1000000000137882 */ /* 0x000fe20000000000 */
[----:B------:R-:W-:Y:S01]  /*4840*/  UMOV UR12, UR36 ;  /* 0x00000024000c7c82 */ /* 0x000fe20008000000 */
[----:B------:R-:W-:Y:S01]  /*4850*/  LOP3.LUT R15, R15, 0x1, RZ, 0x3c, !PT ;  /* 0x000000010f0f7812 */ /* 0x000fe200078e3cff */
[----:B------:R-:W-:Y:S01]  /*4860*/  UPLOP3.LUT UP3, UPT, UPT, UPT, UPT, 0x80, 0x8 ;  /* 0x000000000008789c */ /* 0x000fe20003f6f070 */
[----:B------:R-:W-:Y:S07]  /*4870*/  UMOV UR36, UR24 ;  /* 0x0000001800247c82 */ /* 0x000fee0008000000 */
[----:B-1----:R-:W-:Y:S01]  /*4880*/  @!P1 IADD3 R6, P0, PT, R16, 0x580, RZ ;  /* 0x0000058010069810 */ /* 0x002fe20007f1e0ff */
[----:B------:R-:W-:Y:S03]  /*4890*/  VOTEU.ALL UP0, P1 ;  /* 0x0000000000ff7886 */ /* 0x000fe60000800000 */
[----:B------:R-:W-:Y:S01]  /*48a0*/  @!P1 R2UR UR5, R6 ;  /* 0x00000000060592ca */ /* 0x000fe200000e0000 */
[----:B------:R-:W-:Y:S01]  /*48b0*/  @!P1 IMAD.X R0, RZ, RZ, R17, P0 ;  /* 0x000000ffff009224 */ /* 0x000fe200000e0611 */
[----:B------:R-:W-:Y:S01]  /*48c0*/  @!UP0 USHF.L.U32 UR10, UR45, 0x6, URZ ;  /* 0x000000062d0a8899 */ /* 0x000fe200080006ff */
[----:B------:R-:W-:Y:S01]  /*48d0*/  ISETP.NE.AND P0, PT, R14, 0x2, PT ;  /* 0x000000020e00780c */ /* 0x000fe20003f05270 */
[----:B------:R-:W-:Y:S02]  /*48e0*/  @!UP0 USHF.L.U32 UR11, UR46, 0x6, URZ ;  /* 0x000000062e0b8899 */ /* 0x000fe400080006ff */
[----:B------:R-:W-:Y:S01]  /*48f0*/  @!P1 R2UR UR4, R0 ;  /* 0x00000000000492ca */ /* 0x000fe200000e0000 */
[----:B------:R-:W-:Y:S01]  /*4900*/  @!UP0 UIADD3 UR8, UPT, UPT, UR17, 0x200, URZ ;  /* 0x0000020011088890 */ /* 0x000fe2000fffe0ff */
[----:B------:R-:W-:Y:S01]  /*4910*/  SEL R0, RZ, 0x1, P0 ;  /* 0x00000001ff007807 */ /* 0x000fe20000000000 */
[----:B------:R-:W-:Y:S01]  /*4920*/  @!UP0 UIADD3 UR9, UPT, UPT, UR17, 0x30, URZ ;  /* 0x0000003011098890 */ /* 0x000fe2000fffe0ff */
[----:B------:R-:W-:Y:S01]  /*4930*/  SEL R14, R14, RZ, P0 ;  /* 0x000000ff0e0e7207 */ /* 0x000fe20000000000 */
[----:B------:R-:W-:Y:S01]  /*4940*/  VOTEU.ALL UP0, P1 ;  /* 0x0000000000ff7886 */ /* 0x000fe20000800000 */
[----:B------:R-:W-:Y:S01]  /*4950*/  LOP3.LUT R13, R13, R0, RZ, 0x3c, !PT ;  /* 0x000000000d0d7212 */ /* 0x000fe200078e3cff */
[----:B------:R-:W-:Y:S01]  /*4960*/  IMAD.U32 R6, RZ, RZ, UR5 ;  /* 0x00000005ff067e24 */ /* 0x000fe2000f8e00ff */
[----:B------:R-:W-:Y:S02]  /*4970*/  UIADD3 UR45, UPT, UPT, UR7, UR60, URZ ;  /* 0x0000003c072d7290 */ /* 0x000fe4000fffe0ff */
[----:B------:R-:W-:Y:S03]  /*4980*/  UIADD3 UR46, UPT, UPT, UR13, UR57, URZ ;  /* 0x000000390d2e7290 */ /* 0x000fe6000fffe0ff */
[----:B------:R-:W-:Y:S01]  /*4990*/  IMAD.U32 R7, RZ, RZ, UR4 ;  /* 0x00000004ff077e24 */ /* 0x000fe2000f8e00ff */
[----:B------:R-:W-:Y:S04]  /*49a0*/  @!P1 R2UR UR4, R6 ;  /* 0x00000000060492ca */ /* 0x000fe800000e0000 */
[----:B------:R-:W-:Y:S11]  /*49b0*/  @!P1 R2UR UR5, R7 ;  /* 0x00000000070592ca */ /* 0x000ff600000e0000 */
[----:B------:R-:W-:Y:S02]  /*49c0*/  @!UPT UIADD3 URZ, UPT, UPT, URZ, URZ, URZ ;  /* 0x000000fffffff290 */ /* 0x000fe4000fffe0ff */
[----:B------:R3:W-:Y:S01]  /*49d0*/  @!UP0 UTMALDG.3D [UR8], [UR4], desc[UR18] ;  /* 0x00001208040085b4 */ /* 0x0007e20008011000 */
[----:B------:R3:W-:Y:S01]  /*49e0*/  @!P1 SYNCS.ARRIVE.TRANS64.RED.A0TR RZ, [UR17+0x30], R12 ;  /* 0x0000300cffff99a7 */ /* 0x0007e20008300411 */
[----:B------:R-:W-:Y:S01]  /*49f0*/  SYNCS.ARRIVE.TRANS64.RED.A1T0 RZ, [UR48], RZ ;  /* 0x000000ffffff79a7 */ /* 0x000fe20008100430 */
[----:B------:R-:W-:Y:S05]  /*4a00*/  BRA.U UP1, `(.L_x_81) ;  /* 0xfffffff5018c7547 */ /* 0x000fea000b83ffff */
[----:B------:R-:W-:Y:S07]  /*4a10*/  MOV R0, UR17 ;  /* 0x0000001100007c02 */ /* 0x000fee0008000f00 */
.L_x_82:
[----:B-1----:R-:W-:-:S04]  /*4a20*/  SHF.L.U32 R2, R15, 0x1f, RZ ;  /* 0x0000001f0f027819 */ /* 0x002fc800000006ff */
[----:B------:R1:W4:Y:S03]  /*4a30*/  SYNCS.PHASECHK.TRANS64.TRYWAIT P0, [R0+URZ+0x38], R2 ;  /* 0x00003802000075a7 */ /* 0x00032600080011ff */
[----:B----4-:R-:W-:Y:S05]  /*4a40*/  @!P0 NANOSLEEP.SYNCS 0x989680 ;  /* 0x009896800000895d */ /* 0x010fea0003900000 */
[----:B------:R-:W4:Y:S02]  /*4a50*/  @!P0 SYNCS.PHASECHK.TRANS64 P0, [R0+URZ+0x38], R2 ;  /* 0x00003802000085a7 */ /* 0x000f2400080010ff */
[----:B--234-:R-:W-:Y:S05]  /*4a60*/  @P0 EXIT ;  /* 0x000000000000094d */ /* 0x01cfea0003800000 */
[----:B------:R-:W-:Y:S05]  /*4a70*/  BRA `(.L_x_82) ;  /* 0xfffffffc00e87947 */ /* 0x000fea000383ffff */
.L_x_73:
[----:B------:R-:W-:-:S06]  /*4a80*/  UISETP.GE.AND UP0, UPT, UR22, 0x4, UPT ;  /* 0x000000041600788c */ /* 0x000fcc000bf06270 */
[----:B------:R-:W-:-:S13]  /*4a90*/  PLOP3.LUT P0, PT, PT, PT, UP0, 0x80, 0x8 ;  /* 0x000000000008781c */ /* 0x000fda0003f0f008 */
[----:B-1----:R-:W-:Y:S05]  /*4aa0*/  @!P0 EXIT ;  /* 0x000000000000894d */ /* 0x002fea0003800000 */
[----:B------:R-:W-:Y:S01]  /*4ab0*/  BAR.SYNC.DEFER_BLOCKING 0x6, 0xa0 ;  /* 0x0182800000007b1d */ /* 0x000fe20000010000 */
[C---:B------:R-:W-:Y:S02]  /*4ac0*/  IMAD.SHL.U32 R7, R76.reuse, 0x40, RZ ;  /* 0x000000404c077824 */ /* 0x040fe400078e00ff */
[----:B------:R-:W-:Y:S02]  /*4ad0*/  HFMA2 R81, -RZ, RZ, 0, 0 ;  /* 0x00000000ff517431 */ /* 0x000fe400000001ff */
[C---:B------:R-:W-:Y:S01]  /*4ae0*/  IMAD.SHL.U32 R4, R76.reuse, 0x20, RZ ;  /* 0x000000204c047824 */ /* 0x040fe200078e00ff */
[----:B------:R-:W-:Y:S01]  /*4af0*/  CS2R R82, SRZ ;  /* 0x0000000000527805 */ /* 0x000fe2000001ff00 */
[----:B------:R-:W-:Y:S01]  /*4b00*/  IMAD.SHL.U32 R6, R76, 0x2, RZ ;  /* 0x000000024c067824 */ /* 0x000fe200078e00ff */
[----:B------:R-:W-:Y:S01]  /*4b10*/  UMOV UR44, 0x400 ;  /* 0x00000400002c7882 */ /* 0x000fe20000000000 */
[----:B------:R-:W-:Y:S01]  /*4b20*/  LOP3.LUT R5, R7, 0x180, RZ, 0xc0, !PT ;  /* 0x0000018007057812 */ /* 0x000fe200078ec0ff */
[----:B------:R-:W-:Y:S01]  /*4b30*/  ULEA UR44, UR48, UR44, 0x18 ;  /* 0x0000002c302c7291 */ /* 0x000fe2000f8ec0ff */
[----:B------:R-:W-:Y:S01]  /*4b40*/  LOP3.LUT R4, R4, 0xc00, RZ, 0xc0, !PT ;  /* 0x00000c0004047812 */ /* 0x000fe200078ec0ff */
[----:B------:R-:W1:Y:S01]  /*4b50*/  LDC.64 R72, c[0x0][0x888] ;  /* 0x00022200ff487b82 */ /* 0x000e620000000a00 */
[----:B------:R-:W-:Y:S01]  /*4b60*/  LOP3.LUT R6, R5, 0x20, R6, 0xf8, !PT ;  /* 0x0000002005067812 */ /* 0x000fe200078ef806 */
[----:B------:R-:W-:Y:S01]  /*4b70*/  IMAD.SHL.U32 R5, R76, 0x8, RZ ;  /* 0x000000084c057824 */ /* 0x000fe200078e00ff */
[----:B------:R-:W-:Y:S01]  /*4b80*/  LOP3.LUT R4, R4, 0x40, R7, 0xf8, !PT ;  /* 0x0000004004047812 */ /* 0x000fe200078ef807 */
[----:B------:R-:W-:Y:S01]  /*4b90*/  IMAD.U32 R37, R76, 0x10000, RZ ;  /* 0x000100004c257824 */ /* 0x000fe200078e00ff */
[----:B------:R-:W-:Y:S01]  /*4ba0*/  UIADD3 UR4, UPT, UPT, UR44, 0x1200, URZ ;  /* 0x000012002c047890 */ /* 0x000fe2000fffe0ff */
[----:B------:R-:W-:Y:S01]  /*4bb0*/  IMAD.MOV.U32 R36, RZ, RZ, RZ ;  /* 0x000000ffff247224 */ /* 0x000fe200078e00ff */
[----:B------:R-:W-:Y:S01]  /*4bc0*/  LOP3.LUT R5, R6, 0x30, R5, 0x78, !PT ;  /* 0x0000003006057812 */ /* 0x000fe200078e7805 */
[----:B------:R-:W2:Y:S01]  /*4bd0*/  LDC.64 R74, c[0x0][0x890] ;  /* 0x00022400ff4a7b82 */ /* 0x000ea20000000a00 */
[----:B------:R-:W-:Y:S01]  /*4be0*/  LOP3.LUT R4, R4, 0x200, R7, 0xf8, !PT ;  /* 0x0000020004047812 */ /* 0x000fe200078ef807 */
[----:B------:R-:W-:Y:S01]  /*4bf0*/  IMAD.MOV.U32 R84, RZ, RZ, RZ ;  /* 0x000000ffff547224 */ /* 0x000fe200078e00ff */
[----:B------:R-:W-:Y:S01]  /*4c00*/  LOP3.LUT R37, R37, 0x600000, RZ, 0xc0, !PT ;  /* 0x0060000025257812 */ /* 0x000fe200078ec0ff */
[----:B------:R-:W-:Y:S01]  /*4c10*/  IMAD.U32 R85, RZ, RZ, UR4 ;  /* 0x00000004ff557e24 */ /* 0x000fe2000f8e00ff */
[----:B------:R-:W-:Y:S01]  /*4c20*/  LOP3.LUT R78, R4, R5, RZ, 0xfc, !PT ;  /* 0x00000005044e7212 */ /* 0x000fe200078efcff */
[----:B------:R-:W3:Y:S01]  /*4c30*/  LDS R0, [UR44+0x100] ;  /* 0x0001002cff007984 */ /* 0x000ee20008000800 */
[----:B------:R-:W-:Y:S01]  /*4c40*/  IMAD.SHL.U32 R4, R76, 0x10, RZ ;  /* 0x000000104c047824 */ /* 0x000fe200078e00ff */
[----:B------:R-:W4:Y:S01]  /*4c50*/  LDC.64 R70, c[0x0][0x8b0] ;  /* 0x00022c00ff467b82 */ /* 0x000f220000000a00 */
[----:B------:R-:W-:Y:S01]  /*4c60*/  IADD3 R77, PT, PT, R78, UR44, RZ ;  /* 0x0000002c4e4d7c10 */ /* 0x000fe2000fffe0ff */
[----:B------:R-:W1:Y:S02]  /*4c70*/  LDCU UR50, c[0x0][0x370] ;  /* 0x00006e00ff3277ac */ /* 0x000e640008000800 */
[----:B------:R-:W-:Y:S01]  /*4c80*/  LOP3.LUT R4, R4, 0x20, RZ, 0xc0, !PT ;  /* 0x0000002004047812 */ /* 0x000fe200078ec0ff */
[----:B------:R-:W1:Y:S03]  /*4c90*/  LDCU.64 UR62, c[0x0][0x348] ;  /* 0x00006900ff3e77ac */ /* 0x000e660008000a00 */
[----:B------:R-:W1:Y:S01]  /*4ca0*/  LDC.64 R68, c[0x0][0x8a8] ;  /* 0x00022a00ff447b82 */ /* 0x000e620000000a00 */
[----:B------:R-:W-:Y:S01]  /*4cb0*/  IADD3 R77, PT, PT, -R4, 0x200, R77 ;  /* 0x00000200044d7810 */ /* 0x000fe20007ffe14d */
[----:B------:R-:W1:Y:S01]  /*4cc0*/  LDCU UR41, c[0x0][0xb0c] ;  /* 0x00016180ff2977ac */ /* 0x000e620008000800 */
[----:B------:R-:W1:Y:S01]  /*4cd0*/  LDCU UR39, c[0x0][0xb30] ;  /* 0x00016600ff2777ac */ /* 0x000e620008000800 */
[----:B------:R-:W1:Y:S01]  /*4ce0*/  LDCU.64 UR58, c[0x0][0x888] ;  /* 0x00011100ff3a77ac */ /* 0x000e620008000a00 */
[----:B------:R-:W1:Y:S01]  /*4cf0*/  LDCU.64 UR42, c[0x0][0xb28] ;  /* 0x00016500ff2a77ac */ /* 0x000e620008000a00 */
[----:B------:R-:W1:Y:S01]  /*4d00*/  LDCU.128 UR52, c[0x0][0xb10] ;  /* 0x00016200ff3477ac */ /* 0x000e620008000c00 */
[----:B------:R-:W1:Y:S01]  /*4d10*/  LDCU UR49, c[0x0][0x374] ;  /* 0x00006e80ff3177ac */ /* 0x000e620008000800 */
[----:B------:R-:W-:Y:S01]  /*4d20*/  UIADD3 UR56, UPT, UPT, UR44, 0x200, URZ ;  /* 0x000002002c387890 */ /* 0x000fe2000fffe0ff */
[----:B---3--:R-:W-:-:S11]  /*4d30*/  IMAD.IADD R37, R0, 0x1, R37 ;  /* 0x0000000100257824 */ /* 0x008fd600078e0225 */
.L_x_100:
[----:B------:R-:W-:Y:S02]  /*4d40*/  LEA R3, R81, UR44, 0x3 ;  /* 0x0000002c51037c11 */ /* 0x000fe4000f8e18ff */
[----:B------:R-:W-:Y:S02]  /*4d50*/  SHF.L.U32 R0, R83, 0x1f, RZ ;  /* 0x0000001f53007819 */ /* 0x000fe400000006ff */
[----:B-1----:R-:W-:Y:S02]  /*4d60*/  LEA R4, R81, UR44, 0x4 ;  /* 0x0000002c51047c11 */ /* 0x002fe4000f8e20ff */
[----:B------:R-:W3:Y:S02]  /*4d70*/  SYNCS.PHASECHK.TRANS64.TRYWAIT P0, [R3+URZ+0x50], R0 ;  /* 0x00005000030075a7 */ /* 0x000ee400080011ff */
[----:B--23--:R-:W-:Y:S05]  /*4d80*/  @!P0 BRA `(.L_x_83) ;  /* 0x00000020008c8947 */ /* 0x00cfea0003800000 */
.L_x_130:
[----:B------:R-:W1:Y:S01]  /*4d90*/  LDS.128 R4, [R4+0xe0] ;  /* 0x0000e00004047984 */ /* 0x000e620000000c00 */
[----:B------:R-:W-:Y:S01]  /*4da0*/  UISETP.GE.AND UP0, UPT, UR40, 0x1, UPT ;  /* 0x000000012800788c */ /* 0x000fe2000bf06270 */
[----:B------:R-:W-:Y:S01]  /*4db0*/  @!PT LDS RZ, [RZ] ;  /* 0x00000000fffff984 */ /* 0x000fe20000000800 */
[----:B------:R-:W-:Y:S01]  /*4dc0*/  @!PT LDS RZ, [RZ] ;  /* 0x00000000fffff984 */ /* 0x000fe20000000800 */
[----:B------:R-:W-:Y:S01]  /*4dd0*/  @!PT LDS RZ, [RZ] ;  /* 0x00000000fffff984 */ /* 0x000fe20000000800 */
[----:B------:R-:W-:Y:S01]  /*4de0*/  @!PT LDS RZ, [RZ] ;  /* 0x00000000fffff984 */ /* 0x000fe20000000800 */
[----:B------:R2:W-:Y:S06]  /*4df0*/  MEMBAR.ALL.CTA ;  /* 0x0000000000007992 */ /* 0x0005ec0000008000 */
[----:B--2---:R-:W2:Y:S01]  /*4e00*/  FENCE.VIEW.ASYNC.S ;  /* 0x00000000000073c6 */ /* 0x004ea20000000000 */
[----:B-1----:R-:W-:Y:S11]  /*4e10*/  LOP3.LUT P0, RZ, R6, 0x1, RZ, 0xc0, !PT ;  /* 0x0000000106ff7812 */ /* 0x002ff6000780c0ff */
[----:B------:R-:W-:Y:S02]  /*4e20*/  @!UPT UIADD3 URZ, UPT, UPT, URZ, URZ, URZ ;  /* 0x000000fffffff290 */ /* 0x000fe4000fffe0ff */
[----:B--2---:R-:W-:Y:S01]  /*4e30*/  VOTEU.ANY UP1, P0 ;  /* 0x0000000000ff7886 */ /* 0x004fe20000020100 */
[----:B------:R-:W-:Y:S01]  /*4e40*/  PLOP3.LUT P0, PT, PT, PT, UP1, 0x80, 0x8 ;  /* 0x000000000008781c */ /* 0x000fe20003f0f018 */
[----:B------:R-:W-:Y:S11]  /*4e50*/  UP2UR UR47, UPR, URZ, 0x2 ;  /* 0x00000002ff2f7883 */ /* 0x000ff60008000000 */
[----:B------:R-:W-:Y:S01]  /*4e60*/  @!UPT UIADD3 URZ, UPT, UPT, URZ, URZ, URZ ;  /* 0x000000fffffff290 */ /* 0x000fe2000fffe0ff */
        /* <DEDUP_REMOVED lines=13> */
[----:B------:R-:W2:Y:S01]  /*4f40*/  LDCU UR12, c[0x0][0xb20] ;  /* 0x00016400ff0c77ac */ /* 0x000ea20008000800 */
[----:B------:R-:W-:Y:S02]  /*4f50*/  UIMAD.WIDE.U32 UR4, UR49, UR55, URZ ;  /* 0x00000037310472a5 */ /* 0x000fe4000f8e00ff */
[----:B------:R-:W-:Y:S02]  /*4f60*/  UIMAD.WIDE.U32 UR6, UR50, UR52, URZ ;  /* 0x00000034320672a5 */ /* 0x000fe4000f8e00ff */
[----:B------:R-:W-:Y:S02]  /*4f70*/  UISETP.NE.AND UP0, UPT, UR54, 0x1, UPT ;  /* 0x000000013600788c */ /* 0x000fe4000bf05270 */
[----:B------:R-:W-:Y:S02]  /*4f80*/  UIMAD.WIDE.U32 UR8, UR37, UR55, URZ ;  /* 0x00000037250872a5 */ /* 0x000fe4000f8e00ff */
[----:B------:R-:W-:Y:S02]  /*4f90*/  UIMAD.WIDE.U32 UR10, UR38, UR52, URZ ;  /* 0x00000034260a72a5 */ /* 0x000fe4000f8e00ff */
[----:B------:R-:W-:Y:S02]  /*4fa0*/  UISETP.NE.AND UP1, UPT, UR41, 0x1, UPT ;  /* 0x000000012900788c */ /* 0x000fe4000bf25270 */
[----:B------:R-:W-:Y:S01]  /*4fb0*/  UISETP.NE.AND UP2, UPT, UR40, 0x1, UPT ;  /* 0x000000012800788c */ /* 0x000fe2000bf45270 */
[----:B------:R-:W-:Y:S02]  /*4fc0*/  UMOV UR4, UR5 ;  /* 0x0000000500047c82 */ /* 0x000fe40008000000 */
[----:B--2---:R-:W-:Y:S03]  /*4fd0*/  USHF.R.U32.HI UR5, URZ, UR12, UR4 ;  /* 0x0000000cff057299 */ /* 0x004fe60008011604 */
[----:B------:R-:W-:Y:S02]  /*4fe0*/  UMOV UR4, UR7 ;  /* 0x0000000700047c82 */ /* 0x000fe40008000000 */
[----:B------:R-:W-:Y:S02]  /*4ff0*/  USHF.R.U32.HI UR7, URZ, UR53, UR4 ;  /* 0x00000035ff077299 */ /* 0x000fe40008011604 */
[----:B------:R-:W-:Y:S02]  /*5000*/  USEL UR4, UR49, UR5, !UP0 ;  /* 0x0000000531047287 */ /* 0x000fe4000c000000 */
[----:B------:R-:W-:Y:S01]  /*5010*/  USEL UR7, UR50, UR7, !UP1 ;  /* 0x0000000732077287 */ /* 0x000fe2000c800000 */
[----:B------:R-:W-:Y:S01]  /*5020*/  UMOV UR5, UR9 ;  /* 0x0000000900057c82 */ /* 0x000fe20008000000 */
[----:B------:R-:W-:Y:S02]  /*5030*/  UIMAD.WIDE.U32 UR8, UR4, UR42, URZ ;  /* 0x0000002a040872a5 */ /* 0x000fe4000f8e00ff */
[----:B------:R-:W-:Y:S03]  /*5040*/  USHF.R.U32.HI UR6, URZ, UR12, UR5 ;  /* 0x0000000cff067299 */ /* 0x000fe60008011605 */
[----:B------:R-:W-:Y:S01]  /*5050*/  UMOV UR5, UR11 ;  /* 0x0000000b00057c82 */ /* 0x000fe20008000000 */
[----:B------:R-:W-:Y:S02]  /*5060*/  UIMAD.WIDE.U32 UR10, UR7, UR42, URZ ;  /* 0x0000002a070a72a5 */ /* 0x000fe4000f8e00ff */
[----:B------:R-:W-:Y:S02]  /*5070*/  USHF.R.U32.HI UR12, URZ, UR53, UR5 ;  /* 0x00000035ff0c7299 */ /* 0x000fe40008011605 */
[----:B------:R-:W-:Y:S01]  /*5080*/  USEL UR6, UR37, UR6, !UP0 ;  /* 0x0000000625067287 */ /* 0x000fe2000c000000 */
[----:B------:R-:W-:Y:S02]  /*5090*/  UMOV UR5, UR9 ;  /* 0x0000000900057c82 */ /* 0x000fe40008000000 */
[----:B------:R-:W-:Y:S01]  /*50a0*/  UMOV UR10, UR11 ;  /* 0x0000000b000a7c82 */ /* 0x000fe20008000000 */
[----:B------:R-:W-:Y:S02]  /*50b0*/  @UP2 USHF.R.U32.HI UR4, URZ, UR43, UR5 ;  /* 0x0000002bff042299 */ /* 0x000fe40008011605 */
[----:B------:R-:W-:Y:S02]  /*50c0*/  @UP2 USHF.R.U32.HI UR7, URZ, UR43, UR10 ;  /* 0x0000002bff072299 */ /* 0x000fe4000801160a */
[----:B------:R-:W-:Y:S02]  /*50d0*/  UIMAD UR4, UR40, UR4, URZ ;  /* 0x00000004280472a4 */ /* 0x000fe4000f8e02ff */
[----:B------:R-:W-:Y:S02]  /*50e0*/  UIMAD.WIDE.U32 UR10, UR6, UR42, URZ ;  /* 0x0000002a060a72a5 */ /* 0x000fe4000f8e00ff */
[----:B------:R-:W-:Y:S02]  /*50f0*/  USEL UR5, UR38, UR12, !UP1 ;  /* 0x0000000c26057287 */ /* 0x000fe4000c800000 */
[----:B------:R-:W-:Y:S02]  /*5100*/  UIMAD UR8, UR40, UR7, URZ ;  /* 0x00000007280872a4 */ /* 0x000fe4000f8e02ff */
[----:B------:R-:W-:Y:S03]  /*5110*/  UISETP.GE.AND UP0, UPT, UR6, UR4, UPT ;  /* 0x000000040600728c */ /* 0x000fe6000bf06270 */
[----:B------:R-:W-:Y:S01]  /*5120*/  UMOV UR4, UR11 ;  /* 0x0000000b00047c82 */ /* 0x000fe20008000000 */
[----:B------:R-:W-:Y:S02]  /*5130*/  UISETP.GE.OR UP0, UPT, UR5, UR8, UP0 ;  /* 0x000000080500728c */ /* 0x000fe40008706670 */
[----:B------:R-:W-:Y:S02]  /*5140*/  USHF.R.U32.HI UR4, URZ, UR43, UR4 ;  /* 0x0000002bff047299 */ /* 0x000fe40008011604 */
[----:B------:R-:W-:Y:S02]  /*5150*/  UIMAD.WIDE.U32 UR8, UR5, UR42, URZ ;  /* 0x0000002a050872a5 */ /* 0x000fe4000f8e00ff */
[----:B------:R-:W-:Y:S02]  /*5160*/  USEL UR11, UR6, UR4, !UP2 ;  /* 0x00000004060b7287 */ /* 0x000fe4000d000000 */
[----:B------:R-:W-:Y:S02]  /*5170*/  UIADD3 UR8, UPT, UPT, -UR5, URZ, URZ ;  /* 0x000000ff05087290 */ /* 0x000fe4000fffe1ff */
[----:B------:R-:W-:Y:S01]  /*5180*/  UIADD3 UR10, UPT, UPT, -UR11, URZ, URZ ;  /* 0x000000ff0b0a7290 */ /* 0x000fe2000fffe1ff */
[----:B------:R-:W-:Y:S01]  /*5190*/  @!UP0 UMOV UR4, UR9 ;  /* 0x0000000900048c82 */ /* 0x000fe20008000000 */
[----:B------:R-:W-:Y:S02]  /*51a0*/  UIADD3 UR9, UPT, UPT, -UR6, URZ, URZ ;  /* 0x000000ff06097290 */ /* 0x000fe4000fffe1ff */
[----:B------:R-:W-:Y:S02]  /*51b0*/  @!UP0 USHF.R.U32.HI UR4, URZ, UR43, UR4 ;  /* 0x0000002bff048299 */ /* 0x000fe40008011604 */
[----:B------:R-:W-:Y:S02]  /*51c0*/  UIMAD UR10, UR40, UR10, UR6 ;  /* 0x0000000a280a72a4 */ /* 0x000fe4000f8e0206 */
[----:B------:R-:W-:Y:S04]  /*51d0*/  @!UP0 USEL UR4, UR5, UR4, !UP2 ;  /* 0x0000000405048287 */ /* 0x000fe8000d000000 */
[----:B------:R-:W-:Y:S02]  /*51e0*/  @!UP0 UIMAD UR10, UR7, UR10, UR4 ;  /* 0x0000000a070a82a4 */ /* 0x000fe4000f8e0204 */
[----:B------:R-:W-:Y:S02]  /*51f0*/  @!UP0 UIADD3 UR11, UPT, UPT, UR11, -UR4, URZ ;  /* 0x800000040b0b8290 */ /* 0x000fe4000fffe0ff */
[----:B------:R-:W-:Y:S02]  /*5200*/  UIMAD UR7, UR41, UR8, UR38 ;  /* 0x00000008290772a4 */ /* 0x000fe4000f8e0226 */
[----:B------:R-:W-:Y:S02]  /*5210*/  @!UP0 UIMAD UR6, UR11, UR40, UR5 ;  /* 0x000000280b0682a4 */ /* 0x000fe4000f8e0205 */
[----:B------:R-:W-:Y:S01]  /*5220*/  UIMAD UR4, UR54, UR9, UR37 ;  /* 0x00000009360472a4 */ /* 0x000fe2000f8e0225 */
[----:B------:R-:W-:Y:S02]  /*5230*/  @!UP0 UMOV UR5, UR10 ;  /* 0x0000000a00058c82 */ /* 0x000fe40008000000 */
[----:B------:R-:W-:Y:S02]  /*5240*/  UIMAD UR38, UR5, UR41, UR7 ;  /* 0x00000029052672a4 */ /* 0x000fe4000f8e0207 */
[----:B------:R-:W-:Y:S11]  /*5250*/  UIMAD UR37, UR6, UR54, UR4 ;  /* 0x00000036062572a4 */ /* 0x000ff6000f8e0204 */
[----:B------:R-:W-:Y:S01]  /*5260*/  @!UPT UIADD3 URZ, UPT, UPT, URZ, URZ, URZ ;  /* 0x000000fffffff290 */ /* 0x000fe2000fffe0ff */
.L_x_84:
[----:B------:R-:W-:Y:S01]  /*5270*/  UISETP.NE.AND UP0, UPT, UR39, 0x1, UPT ;  /* 0x000000012700788c */ /* 0x000fe2000bf05270 */
[----:B------:R-:W-:Y:S10]  /*5280*/  IADD3 R81, PT, PT, R81, 0x1, RZ ;  /* 0x0000000151517810 */ /* 0x000ff40007ffe0ff */
[----:B------:R-:W2:Y:S01]  /*5290*/  @!UP0 LDCU.128 UR12, c[0x0][0xb10] ;  /* 0x00016200ff0c87ac */ /* 0x000ea20008000c00 */
[----:B------:R-:W3:Y:S01]  /*52a0*/  @!UP0 LDCU UR5, c[0x0][0xb0c] ;  /* 0x00016180ff0587ac */ /* 0x000ee20008000800 */
[----:B------:R-:W4:Y:S01]  /*52b0*/  @!UP0 LDCU UR10, c[0x0][0xb20] ;  /* 0x00016400ff0a87ac */ /* 0x000f220008000800 */
[----:B--2---:R-:W-:Y:S02]  /*52c0*/  UIMAD.WIDE.U32 UR8, UR38, UR12, URZ ;  /* 0x0000000c260872a5 */ /* 0x004fe4000f8e00ff */
[----:B------:R-:W-:Y:S02]  /*52d0*/  UIMAD.WIDE.U32 UR6, UR37, UR15, URZ ;  /* 0x0000000f250672a5 */ /* 0x000fe4000f8e00ff */
[----:B------:R-:W-:Y:S03]  /*52e0*/  @!UP0 UISETP.NE.AND UP1, UPT, UR14, 0x1, UPT ;  /* 0x000000010e00888c */ /* 0x000fe6000bf25270 */
[----:B------:R-:W-:Y:S01]  /*52f0*/  @!UP0 UMOV UR4, UR9 ;  /* 0x0000000900048c82 */ /* 0x000fe20008000000 */
[----:B---3--:R-:W-:Y:S02]  /*5300*/  @!UP0 UISETP.NE.AND UP2, UPT, UR5, 0x1, UPT ;  /* 0x000000010500888c */ /* 0x008fe4000bf45270 */
[----:B------:R-:W-:Y:S01]  /*5310*/  @!UP0 USHF.R.U32.HI UR4, URZ, UR13, UR4 ;  /* 0x0000000dff048299 */ /* 0x000fe20008011604 */
[----:B------:R-:W-:Y:S02]  /*5320*/  @!UP0 UMOV UR6, UR7 ;  /* 0x0000000700068c82 */ /* 0x000fe40008000000 */
[----:B----4-:R-:W-:Y:S02]  /*5330*/  @!UP0 USHF.R.U32.HI UR6, URZ, UR10, UR6 ;  /* 0x0000000aff068299 */ /* 0x010fe40008011606 */
[----:B------:R-:W-:Y:S02]  /*5340*/  @!UP0 USEL UR7, UR38, UR4, !UP2 ;  /* 0x0000000426078287 */ /* 0x000fe4000d000000 */
[----:B------:R-:W-:Y:S04]  /*5350*/  @!UP0 USEL UR6, UR37, UR6, !UP1 ;  /* 0x0000000625068287 */ /* 0x000fe8000c800000 */
[----:B------:R-:W-:Y:S02]  /*5360*/  @!UP0 UIADD3 UR4, UPT, UPT, -UR7, UR6, URZ ;  /* 0x0000000607048290 */ /* 0x000fe4000fffe1ff */
[----:B------:R-:W-:Y:S02]  /*5370*/  @!UP0 UIADD3 UR6, UPT, UPT, UR7, -UR6, URZ ;  /* 0x8000000607068290 */ /* 0x000fe4000fffe0ff */
[----:B------:R-:W-:Y:S02]  /*5380*/  @!UP0 UIMAD UR38, UR4, UR5, UR38 ;  /* 0x00000005042682a4 */ /* 0x000fe4000f8e0226 */
[----:B------:R-:W-:Y:S02]  /*5390*/  @!UP0 UIMAD UR37, UR6, UR14, UR37 ;  /* 0x0000000e062582a4 */ /* 0x000fe4000f8e0225 */
[----:B------:R-:W-:Y:S09]  /*53a0*/  ULOP3.LUT UP0, URZ, UR56, 0x1b0, URZ, 0xc0, !UPT ;  /* 0x000001b038ff7892 */ /* 0x000ff2000f80c0ff */
[----:B------:R-:W-:Y:S05]  /*53b0*/  BRA.U !UP0, `(.L_x_85) ;  /* 0x0000000108407547 */ /* 0x000fea000b800000 */
[----:B------:R-:W2:Y:S01]  /*53c0*/  LDCU.64 UR8, c[0x4][0x80] ;  /* 0x01001000ff0877ac */ /* 0x000ea20008000a00 */
[----:B------:R-:W-:Y:S01]  /*53d0*/  MOV R3, 0x0 ;  /* 0x0000000000037802 */ /* 0x000fe20000000f00 */
[----:B------:R-:W-:Y:S02]  /*53e0*/  HFMA2 R12, -RZ, RZ, 0, 5.9604644775390625e-08 ;  /* 0x00000001ff0c7431 */ /* 0x000fe400000001ff */
[----:B------:R-:W-:Y:S02]  /*53f0*/  IMAD.MOV.U32 R8, RZ, RZ, 0x70 ;  /* 0x00000070ff087424 */ /* 0x000fe400078e00ff */
[----:B------:R-:W-:Y:S01]  /*5400*/  IMAD.MOV.U32 R13, RZ, RZ, RZ ;  /* 0x000000ffff0d7224 */ /* 0x000fe200078e00ff */
[----:B------:R-:W3:Y:S01]  /*5410*/  LDCU.64 UR6, c[0x4][0x88] ;  /* 0x01001100ff0677ac */ /* 0x000ee20008000a00 */
[----:B------:R-:W4:Y:S01]  /*5420*/  LDC.64 R2, c[0x4][R3] ;  /* 0x0100000003027b82 */ /* 0x000f220000000a00 */
[----:B------:R-:W1:Y:S01]  /*5430*/  LDCU.64 UR4, c[0x4][0x8] ;  /* 0x01000100ff0477ac */ /* 0x000e620008000a00 */
[----:B--2---:R-:W-:Y:S01]  /*5440*/  MOV R5, UR9 ;  /* 0x0000000900057c02 */ /* 0x004fe20008000f00 */
[----:B------:R-:W-:Y:S01]  /*5450*/  IMAD.U32 R4, RZ, RZ, UR8 ;  /* 0x00000008ff047e24 */ /* 0x000fe2000f8e00ff */
[----:B---3--:R-:W-:Y:S01]  /*5460*/  MOV R7, UR7 ;  /* 0x0000000700077c02 */ /* 0x008fe20008000f00 */
[----:B------:R-:W-:Y:S01]  /*5470*/  IMAD.U32 R6, RZ, RZ, UR6 ;  /* 0x00000006ff067e24 */ /* 0x000fe2000f8e00ff */
[----:B-1----:R-:W-:Y:S01]  /*5480*/  MOV R11, UR5 ;  /* 0x00000005000b7c02 */ /* 0x002fe20008000f00 */
[----:B------:R-:W-:Y:S02]  /*5490*/  IMAD.U32 R10, RZ, RZ, UR4 ;  /* 0x00000004ff0a7e24 */ /* 0x000fe4000f8e00ff */
[----:B------:R-:W-:Y:S07]  /*54a0*/  LEPC R20, `(.L_x_85) ;  /* 0x000000001014794e */ /* 0x000fee0000000000 */
[----:B----45:R-:W-:Y:S05]  /*54b0*/  CALL.ABS.NOINC R2 ;  /* 0x0000000002007343 */ /* 0x030fea0003c00000 */
.L_x_85:
[----:B------:R-:W-:Y:S01]  /*54c0*/  LOP3.LUT P0, RZ, R85, 0x1b0, RZ, 0xc0, !PT ;  /* 0x000001b055ff7812 */ /* 0x000fe2000780c0ff */
[----:B------:R-:W-:Y:S11]  /*54d0*/  BSSY.RECONVERGENT B6, `(.L_x_86) ;  /* 0x0000013000067945 */ /* 0x000ff60003800200 */
[----:B------:R-:W-:Y:S01]  /*54e0*/  @!UPT UIADD3 URZ, UPT, UPT, URZ, URZ, URZ ;  /* 0x000000fffffff290 */ /* 0x000fe2000fffe0ff */
[----:B------:R-:W-:Y:S05]  /*54f0*/  @!P0 BRA `(.L_x_87) ;  /* 0x0000000000408947 */ /* 0x000fea0003800000 */
        /* <DEDUP_REMOVED lines=16> */
.L_x_87:
[----:B------:R-:W-:Y:S05]  /*5600*/  BSYNC.RECONVERGENT B6 ;  /* 0x0000000000067941 */ /* 0x000fea0003800200 */
.L_x_86:
[----:B------:R-:W-:Y:S01]  /*5610*/  ISETP.NE.U32.AND P3, PT, R74, RZ, PT ;  /* 0x000000ff4a00720c */ /* 0x000fe20003f65070 */
[----:B------:R-:W-:Y:S01]  /*5620*/  UISETP.NE.AND UP1, UPT, UR61, URZ, UPT ;  /* 0x000000ff3d00728c */ /* 0x000fe2000bf25270 */
[----:B------:R-:W-:Y:S02]  /*5630*/  ISETP.NE.U32.AND P4, PT, R70, RZ, PT ;  /* 0x000000ff4600720c */ /* 0x000fe40003f85070 */
[----:B------:R-:W-:Y:S02]  /*5640*/  ISETP.NE.AND.EX P3, PT, R75, RZ, PT, P3 ;  /* 0x000000ff4b00720c */ /* 0x000fe40003f65330 */
[----:B------:R-:W-:Y:S02]  /*5650*/  PLOP3.LUT P1, PT, PT, PT, PT, 0x8, 0x80 ;  /* 0x000000000080781c */ /* 0x000fe40003f2e170 */
[----:B------:R-:W-:Y:S02]  /*5660*/  PLOP3.LUT P0, PT, PT, PT, UP1, 0x80, 0x8 ;  /* 0x000000000008781c */ /* 0x000fe40003f0f018 */
[----:B------:R-:W-:Y:S02]  /*5670*/  ISETP.NE.AND.EX P4, PT, R71, RZ, PT, P4 ;  /* 0x000000ff4700720c */ /* 0x000fe40003f85340 */
[----:B------:R-:W2:Y:S09]  /*5680*/  @UP1 LDCU.64 UR4, c[0x0][0x888] ;  /* 0x00011100ff0417ac */ /* 0x000eb20008000a00 */
[----:B------:R-:W-:Y:S01]  /*5690*/  @P0 PLOP3.LUT P1, PT, P3, PT, PT, 0x80, 0x8 ;  /* 0x000000000008081c */ /* 0x000fe20001f2f070 */
[----:B--2---:R-:W-:Y:S04]  /*56a0*/  @UP1 UISETP.NE.U32.AND UP0, UPT, UR4, URZ, UPT ;  /* 0x000000ff0400128c */ /* 0x004fe8000bf05070 */
[----:B------:R-:W-:Y:S04]  /*56b0*/  @UP1 UISETP.NE.AND.EX UP0, UPT, UR5, URZ, UPT, UP0 ;  /* 0x000000ff0500128c */ /* 0x000fe8000bf05300 */
[----:B------:R-:W-:Y:S01]  /*56c0*/  @UP1 USEL UR4, URZ, 0xffffffff, UP0 ;  /* 0xffffffffff041887 */ /* 0x000fe20008000000 */
[----:B------:R-:W-:Y:S11]  /*56d0*/  @!P3 BRA `(.L_x_88) ;  /* 0x000000000030b947 */ /* 0x000ff60003800000 */
[----:B------:R-:W-:Y:S01]  /*56e0*/  ISETP.NE.U32.AND P2, PT, R72, RZ, PT ;  /* 0x000000ff4800720c */ /* 0x000fe20003f45070 */
[----:B------:R-:W2:Y:S01]  /*56f0*/  LDCU.64 UR6, c[0x0][0x358] ;  /* 0x00006b00ff0677ac */ /* 0x000ea20008000a00 */
[----:B------:R-:W-:Y:S02]  /*5700*/  IMAD.MOV.U32 R79, RZ, RZ, 0x1 ;  /* 0x00000001ff4f7424 */ /* 0x000fe400078e00ff */
[----:B------:R-:W-:Y:S11]  /*5710*/  ISETP.NE.AND.EX P2, PT, R73, RZ, PT, P2 ;  /* 0x000000ff4900720c */ /* 0x000ff60003f45320 */
[----:B------:R-:W-:Y:S02]  /*5720*/  @!UPT UIADD3 URZ, UPT, UPT, URZ, URZ, URZ ;  /* 0x000000fffffff290 */ /* 0x000fe4000fffe0ff */
[----:B------:R-:W3:Y:S01]  /*5730*/  @P2 LDC.64 R2, c[0x0][0x888] ;  /* 0x00022200ff022b82 */ /* 0x000ee20000000a00 */
[----:B-1----:R-:W-:Y:S04]  /*5740*/  @P2 IMAD R0, R74, UR36, RZ ;  /* 0x000000244a002c24 */ /* 0x002fe8000f8e02ff */
[----:B---3--:R-:W-:Y:S04]  /*5750*/  @P2 IMAD.WIDE R2, R0, 0x4, R2 ;  /* 0x0000000400022825 */ /* 0x008fe800078e0202 */
[----:B------:R-:W-:Y:S01]  /*5760*/  HFMA2 R0, -RZ, RZ, 0, 5.9604644775390625e-08 ;  /* 0x00000001ff007431 */ /* 0x000fe200000001ff */
[----:B--2--5:R2:W5:Y:S04]  /*5770*/  @P2 LDG.E R39, desc[UR6][R2.64] ;  /* 0x0000000602272981 */ /* 0x024568000c1e1900 */
[----:B------:R-:W-:Y:S01]  /*5780*/  @!P2 PRMT R79, R0, 0x7610, R79 ;  /* 0x00007610004fa816 */ /* 0x000fe2000000004f */
[----:B--2---:R-:W3:Y:S06]  /*5790*/  @!P2 LDC R39, c[0x0][0x880] ;  /* 0x00022000ff27ab82 */ /* 0x004eec0000000800 */
.L_x_88:
[----:B------:R-:W-:Y:S05]  /*57a0*/  @!P4 BRA `(.L_x_89) ;  /* 0x000000000024c947 */ /* 0x000fea0003800000 */
[----:B------:R-:W-:Y:S01]  /*57b0*/  ISETP.NE.U32.AND P2, PT, R68, RZ, PT ;  /* 0x000000ff4400720c */ /* 0x000fe20003f45070 */
[----:B------:R-:W2:Y:S03]  /*57c0*/  LDCU.64 UR6, c[0x0][0x358] ;  /* 0x00006b00ff0677ac */ /* 0x000ea60008000a00 */
[----:B------:R-:W-:Y:S11]  /*57d0*/  ISETP.NE.AND.EX P2, PT, R69, RZ, PT, P2 ;  /* 0x000000ff4500720c */ /* 0x000ff60003f45320 */
[----:B------:R-:W-:Y:S02]  /*57e0*/  @!UPT UIADD3 URZ, UPT, UPT, URZ, URZ, URZ ;  /* 0x000000fffffff290 */ /* 0x000fe4000fffe0ff */
[----:B------:R-:W4:Y:S01]  /*57f0*/  @P2 LDC.64 R2, c[0x0][0x8a8] ;  /* 0x00022a00ff022b82 */ /* 0x000f220000000a00 */
[----:B-1----:R-:W-:Y:S04]  /*5800*/  @P2 IMAD R0, R70, UR36, RZ ;  /* 0x0000002446002c24 */ /* 0x002fe8000f8e02ff */
[----:B----4-:R-:W-:Y:S05]  /*5810*/  @P2 IMAD.WIDE R2, R0, 0x4, R2 ;  /* 0x0000000400022825 */ /* 0x010fea00078e0202 */
[----:B--2--5:R2:W5:Y:S02]  /*5820*/  @P2 LDG.E R38, desc[UR6][R2.64] ;  /* 0x0000000602262981 */ /* 0x024564000c1e1900 */
[----:B--2---:R-:W4:Y:S02]  /*5830*/  @!P2 LDC R38, c[0x0][0x8a0] ;  /* 0x00022800ff26ab82 */ /* 0x004f240000000800 */
.L_x_89:
[----:B---3-5:R-:W-:Y:S01]  /*5840*/  @P0 FSETP.NEU.AND P4, PT, R39, RZ, PT ;  /* 0x000000ff2700020b */ /* 0x028fe20003f8d000 */
[----:B-1----:R-:W-:Y:S01]  /*5850*/  IMAD.U32 R0, RZ, RZ, UR4 ;  /* 0x00000004ff007e24 */ /* 0x002fe2000f8e00ff */
[----:B------:R-:W-:Y:S01]  /*5860*/  @P0 LOP3.LUT P2, RZ, R79, 0xff, RZ, 0xc0, !PT ;  /* 0x000000ff4fff0812 */ /* 0x000fe2000784c0ff */
[----:B------:R-:W-:Y:S01]  /*5870*/  BSSY B1, `(.L_x_90) ;  /* 0x0000039000017945 */ /* 0x000fe20003800000 */
[----:B------:R-:W-:Y:S02]  /*5880*/  @P0 SEL R2, RZ, 0xffffffff, P4 ;  /* 0xffffffffff020807 */ /* 0x000fe40002000000 */
[----:B------:R-:W-:Y:S02]  /*5890*/  CS2R R66, SRZ ;  /* 0x0000000000427805 */ /* 0x000fe4000001ff00 */
[----:B------:R-:W-:Y:S02]  /*58a0*/  LEA R22, R36, UR44, 0x3 ;  /* 0x0000002c24167c11 */ /* 0x000fe4000f8e18ff */
[----:B------:R-:W-:Y:S02]  /*58b0*/  CS2R R64, SRZ ;  /* 0x0000000000407805 */ /* 0x000fe4000001ff00 */
[----:B------:R-:W-:Y:S02]  /*58c0*/  @P1 SEL R2, R0, R2, !P2 ;  /* 0x0000000200021207 */ /* 0x000fe40005000000 */
[----:B------:R-:W-:Y:S02]  /*58d0*/  CS2R R18, SRZ ;  /* 0x0000000000127805 */ /* 0x000fe4000001ff00 */
[----:B------:R-:W-:Y:S02]  /*58e0*/  SHF.L.U32 R3, R84, 0x1f, RZ ;  /* 0x0000001f54037819 */ /* 0x000fe400000006ff */
[----:B------:R-:W-:Y:S02]  /*58f0*/  CS2R R16, SRZ ;  /* 0x0000000000107805 */ /* 0x000fe4000001ff00 */
[----:B------:R-:W-:Y:S02]  /*5900*/  @P0 LOP3.LUT R2, R2, 0x1, RZ, 0xc0, !PT ;  /* 0x0000000102020812 */ /* 0x000fe400078ec0ff */
[----:B------:R-:W-:Y:S02]  /*5910*/  PLOP3.LUT P5, PT, PT, PT, PT, 0x8, 0x80 ;  /* 0x000000000080781c */ /* 0x000fe40003fae170 */
[----:B------:R-:W-:Y:S02]  /*5920*/  ISETP.NE.U32.OR P1, PT, R2, 0x1, !P0 ;  /* 0x000000010200780c */ /* 0x000fe40004725470 */
[----:B------:R-:W-:Y:S11]  /*5930*/  LEA.HI R2, R36, R36, RZ, 0x1 ;  /* 0x0000002424027211 */ /* 0x000ff600078f08ff */
[----:B------:R-:W-:Y:S04]  /*5940*/  @P1 SHF.L.U32 R0, R82, 0x1f, RZ ;  /* 0x0000001f52001819 */ /* 0x000fe800000006ff */
[----:B------:R1:W2:Y:S01]  /*5950*/  @P1 SYNCS.PHASECHK.TRANS64.TRYWAIT P0, [UR44+0x30], R0 ;  /* 0x00003000ff0015a7 */ /* 0x0002a2000800112c */
[----:B------:R3:W3:Y:S01]  /*5960*/  SYNCS.PHASECHK.TRANS64.TRYWAIT P4, [R22+URZ+0x70], R3 ;  /* 0x00007003160075a7 */ /* 0x0006e200080811ff */
[C---:B-1----:R-:W-:Y:S01]  /*5970*/  IMAD.SHL.U32 R0, R2.reuse, 0x20, RZ ;  /* 0x0000002002007824 */ /* 0x042fe200078e00ff */
[----:B------:R-:W-:Y:S04]  /*5980*/  LOP3.LUT R2, R2, 0xffe, RZ, 0xc0, !PT ;  /* 0x00000ffe02027812 */ /* 0x000fe800078ec0ff */
[----:B------:R-:W-:Y:S01]  /*5990*/  LOP3.LUT R0, R0, 0xffffffc0, RZ, 0xc0, !PT ;  /* 0xffffffc000007812 */ /* 0x000fe200078ec0ff */
[----:B------:R-:W-:Y:S04]  /*59a0*/  IMAD.IADD R2, R36, 0x1, -R2 ;  /* 0x0000000124027824 */ /* 0x000fe800078e0a02 */
[----:B------:R-:W-:Y:S04]  /*59b0*/  IMAD.IADD R0, R37, 0x1, R0 ;  /* 0x0000000125007824 */ /* 0x000fe800078e0200 */
[----:B------:R-:W-:Y:S01]  /*59c0*/  IMAD R2, R2, 0x100000, R0 ;  /* 0x0010000002027824 */ /* 0x000fe200078e0200 */
[----:B--2---:R-:W-:Y:S01]  /*59d0*/  @P1 PLOP3.LUT P5, PT, P0, PT, PT, 0x8, 0x80 ;  /* 0x000000000080181c */ /* 0x004fe200007ae170 */
[----:B------:R-:W-:Y:S01]  /*59e0*/  @!UPT UIADD3 URZ, UPT, UPT, URZ, URZ, URZ ;  /* 0x000000fffffff290 */ /* 0x000fe2000fffe0ff */
[----:B---3--:R-:W-:Y:S11]  /*59f0*/  @!P1 BRA `(.L_x_91) ;  /* 0x0000000000809947 */ /* 0x008ff60003800000 */
[----:B------:R-:W-:Y:S01]  /*5a00*/  ISETP.NE.U32.AND P0, PT, RZ, UR58, PT ;  /* 0x0000003aff007c0c */ /* 0x000fe2000bf05070 */
[----:B------:R-:W-:Y:S01]  /*5a10*/  BSSY B0, `(.L_x_92) ;  /* 0x0000012000007945 */ /* 0x000fe20003800000 */
[----:B------:R-:W-:Y:S02]  /*5a20*/  FSETP.NEU.AND P2, PT, R39, RZ, PT ;  /* 0x000000ff2700720b */ /* 0x000fe40003f4d000 */
[----:B------:R-:W-:Y:S02]  /*5a30*/  CS2R R18, SRZ ;  /* 0x0000000000127805 */ /* 0x000fe4000001ff00 */
[----:B------:R-:W-:Y:S02]  /*5a40*/  ISETP.NE.AND.EX P0, PT, RZ, UR59, PT, P0 ;  /* 0x0000003bff007c0c */ /* 0x000fe4000bf05300 */
[----:B------:R-:W-:Y:S02]  /*5a50*/  CS2R R16, SRZ ;  /* 0x0000000000107805 */ /* 0x000fe4000001ff00 */
[----:B------:R-:W-:Y:S02]  /*5a60*/  LOP3.LUT P1, RZ, R79, 0xff, RZ, 0xc0, !PT ;  /* 0x000000ff4fff7812 */ /* 0x000fe4000782c0ff */
[----:B------:R-:W-:Y:S02]  /*5a70*/  CS2R R66, SRZ ;  /* 0x0000000000427805 */ /* 0x000fe4000001ff00 */
[----:B------:R-:W-:Y:S02]  /*5a80*/  SEL R0, RZ, 0xffffffff, P2 ;  /* 0xffffffffff007807 */ /* 0x000fe40001000000 */
[----:B------:R-:W-:Y:S02]  /*5a90*/  CS2R R64, SRZ ;  /* 0x0000000000407805 */ /* 0x000fe4000001ff00 */
[----:B------:R-:W-:Y:S04]  /*5aa0*/  SEL R4, RZ, 0xffffffff, P0 ;  /* 0xffffffffff047807 */ /* 0x000fe80000000000 */
[----:B------:R-:W-:Y:S04]  /*5ab0*/  @P3 SEL R0, R4, R0, !P1 ;  /* 0x0000000004003207 */ /* 0x000fe80004800000 */
[----:B------:R-:W-:Y:S04]  /*5ac0*/  LOP3.LUT R0, R0, 0x1, RZ, 0xc0, !PT ;  /* 0x0000000100007812 */ /* 0x000fe800078ec0ff */
[----:B------:R-:W-:Y:S01]  /*5ad0*/  ISETP.NE.U32.AND P0, PT, R0, 0x1, PT ;  /* 0x000000010000780c */ /* 0x000fe20003f05070 */
[----:B------:R-:W-:Y:S01]  /*5ae0*/  @!UPT UIADD3 URZ, UPT, UPT, URZ, URZ, URZ ;  /* 0x000000fffffff290 */ /* 0x000fe2000fffe0ff */
[----:B------:R-:W-:Y:S11]  /*5af0*/  @!P5 BRA `(.L_x_93) ;  /* 0x00000000000cd947 */ /* 0x000ff60003800000 */
[----:B------:R-:W-:Y:S04]  /*5b00*/  SHF.L.U32 R4, R82, 0x1f, RZ ;  /* 0x0000001f52047819 */ /* 0x000fe800000006ff */
[----:B------:R-:W1:Y:S02]  /*5b10*/  SYNCS.PHASECHK.TRANS64.TRYWAIT P1, [UR44+0x30], R4 ;  /* 0x00003004ff0075a7 */ /* 0x000e64000802112c */
[----:B-1----:R-:W-:Y:S05]  /*5b20*/  @!P1 BRA `(.L_x_94) ;  /* 0x0000001400389947 */ /* 0x002fea0003800000 */
.L_x_93:
[----:B------:R-:W-:Y:S05]  /*5b30*/  BSYNC B0 ;  /* 0x0000000000007941 */ /* 0x000fea0003800000 */
.L_x_92:
[----:B------:R2:W3:Y:S01]  /*5b40*/  @P0 LDS.128 R16, [R78+UR44+0x200] ;  /* 0x0002002c4e100984 */ /* 0x0004e20008000c00 */
[----:B------:R-:W-:Y:S01]  /*5b50*/  UIADD3 UR4, UPT, UPT, UR44, 0x38, URZ ;  /* 0x000000382c047890 */ /* 0x000fe2000fffe0ff */
[----:B------:R-:W-:Y:S02]  /*5b60*/  LOP3.LUT R82, R82, 0x1, RZ, 0x3c, !PT ;  /* 0x0000000152527812 */ /* 0x000fe400078e3cff */
[----:B------:R2:W1:Y:S01]  /*5b70*/  @P0 LDS.128 R64, [R77+0x10] ;  /* 0x000010004d400984 */ /* 0x0004620000000c00 */
[----:B------:R-:W-:Y:S01]  /*5b80*/  UPRMT UR4, UR48, 0x654, UR4 ;  /* 0x0000065430047896 */ /* 0x000fe20008000004 */
[----:B------:R-:W-:Y:S01]  /*5b90*/  @!PT LDS RZ, [RZ] ;  /* 0x00000000fffff984 */ /* 0x000fe20000000800 */
[----:B------:R-:W-:Y:S01]  /*5ba0*/  @!PT LDS RZ, [RZ] ;  /* 0x00000000fffff984 */ /* 0x000fe20000000800 */
[----:B------:R-:W-:Y:S01]  /*5bb0*/  @!PT LDS RZ, [RZ] ;  /* 0x00000000fffff984 */ /* 0x000fe20000000800 */
[----:B------:R-:W-:Y:S01]  /*5bc0*/  @!PT LDS RZ, [RZ] ;  /* 0x00000000fffff984 */ /* 0x000fe20000000800 */
[----:B------:R5:W-:Y:S06]  /*5bd0*/  MEMBAR.ALL.CTA ;  /* 0x0000000000007992 */ /* 0x000bec0000008000 */
[----:B-----5:R-:W5:Y:S02]  /*5be0*/  FENCE.VIEW.ASYNC.S ;  /* 0x00000000000073c6 */ /* 0x020f640000000000 */
[----:B-----5:R-:W-:Y:S03]  /*5bf0*/  SYNCS.ARRIVE.TRANS64.RED.A1T0 RZ, [UR4], RZ ;  /* 0x000000ffffff79a7 */ /* 0x020fe60008100404 */
.L_x_91:
[----:B------:R-:W-:Y:S05]  /*5c00*/  BSYNC B1 ;  /* 0x0000000000017941 */ /* 0x000fea0003800000 */
.L_x_90:
[----:B-1----:R-:W-:Y:S04]  /*5c10*/  SHF.R.U32.HI R0, RZ, 0x15, R2 ;  /* 0x00000015ff007819 */ /* 0x002fe80000011602 */
[----:B------:R-:W-:Y:S01]  /*5c20*/  LOP3.LUT P0, RZ, R0, 0x3, R80, 0x48, !PT ;  /* 0x0000000300ff7812 */ /* 0x000fe20007804850 */
[----:B------:R-:W-:Y:S01]  /*5c30*/  @!UPT UIADD3 URZ, UPT, UPT, URZ, URZ, URZ ;  /* 0x000000fffffff290 */ /* 0x000fe2000fffe0ff */
[----:B------:R-:W-:Y:S11]  /*5c40*/  @P4 BRA `(.L_x_95) ;  /* 0x0000000000084947 */ /* 0x000ff60003800000 */
[----:B------:R-:W1:Y:S02]  /*5c50*/  SYNCS.PHASECHK.TRANS64.TRYWAIT P1, [R22+URZ+0x70], R3 ;  /* 0x00007003160075a7 */ /* 0x000e6400080211ff */
[----:B-1----:R-:W-:Y:S05]  /*5c60*/  @!P1 BRA `(.L_x_96) ;  /* 0x0000001400009947 */ /* 0x002fea0003800000 */
.L_x_95:
[----:B------:R-:W-:Y:S05]  /*5c70*/  @!P0 BRA `(.L_x_97) ;  /* 0x0000000000408947 */ /* 0x000fea0003800000 */
[----:B------:R-:W1:Y:S01]  /*5c80*/  LDCU.64 UR8, c[0x4][0x70] ;  /* 0x01000e00ff0877ac */ /* 0x000e620008000a00 */
[----:B------:R-:W-:Y:S01]  /*5c90*/  MOV R15, 0x0 ;  /* 0x00000000000f7802 */ /* 0x000fe20000000f00 */
[----:B------:R-:W-:Y:S02]  /*5ca0*/  HFMA2 R12, -RZ, RZ, 0, 5.9604644775390625e-08 ;  /* 0x00000001ff0c7431 */ /* 0x000fe400000001ff */
[----:B------:R-:W-:Y:S02]  /*5cb0*/  IMAD.MOV.U32 R8, RZ, RZ, 0x192 ;  /* 0x00000192ff087424 */ /* 0x000fe400078e00ff */
[----:B------:R-:W-:Y:S01]  /*5cc0*/  IMAD.MOV.U32 R13, RZ, RZ, RZ ;  /* 0x000000ffff0d7224 */ /* 0x000fe200078e00ff */
[----:B------:R-:W5:Y:S01]  /*5cd0*/  LDCU.64 UR6, c[0x4][0x78] ;  /* 0x01000f00ff0677ac */ /* 0x000f620008000a00 */
[----:B------:R-:W2:Y:S01]  /*5ce0*/  LDC.64 R14, c[0x4][R15] ;  /* 0x010000000f0e7b82 */ /* 0x000ea20000000a00 */
[----:B------:R-:W3:Y:S01]  /*5cf0*/  LDCU.64 UR4, c[0x4][0x10] ;  /* 0x01000200ff0477ac */ /* 0x000ee20008000a00 */
[----:B-1----:R-:W-:Y:S01]  /*5d00*/  MOV R5, UR9 ;  /* 0x0000000900057c02 */ /* 0x002fe20008000f00 */
[----:B------:R-:W-:Y:S01]  /*5d10*/  IMAD.U32 R4, RZ, RZ, UR8 ;  /* 0x00000008ff047e24 */ /* 0x000fe2000f8e00ff */
[----:B-----5:R-:W-:Y:S01]  /*5d20*/  MOV R7, UR7 ;  /* 0x0000000700077c02 */ /* 0x020fe20008000f00 */
[----:B------:R-:W-:Y:S01]  /*5d30*/  IMAD.U32 R6, RZ, RZ, UR6 ;  /* 0x00000006ff067e24 */ /* 0x000fe2000f8e00ff */
[----:B---3--:R-:W-:Y:S01]  /*5d40*/  MOV R11, UR5 ;  /* 0x00000005000b7c02 */ /* 0x008fe20008000f00 */
[----:B------:R-:W-:Y:S02]  /*5d50*/  IMAD.U32 R10, RZ, RZ, UR4 ;  /* 0x00000004ff0a7e24 */ /* 0x000fe4000f8e00ff */
[----:B------:R-:W-:Y:S07]  /*5d60*/  LEPC R20, `(.L_x_97) ;  /* 0x000000001014794e */ /* 0x000fee0000000000 */
[----:B--2-4-:R-:W-:Y:S05]  /*5d70*/  CALL.ABS.NOINC R14 ;  /* 0x000000000e007343 */ /* 0x014fea0003c00000 */
.L_x_97:
[----:B------:R-:W-:Y:S01]  /*5d80*/  LOP3.LUT P0, RZ, R76, 0x60, RZ, 0xc0, !PT ;  /* 0x000000604cff7812 */ /* 0x000fe2000780c0ff */
[----:B------:R-:W-:Y:S05]  /*5d90*/  WARPSYNC.ALL ;  /* 0x0000000000007948 */ /* 0x000fea0003800000 */
[----:B------:R-:W-:Y:S01]  /*5da0*/  R2UR UR4, R2 ;  /* 0x00000000020472ca */ /* 0x000fe200000e0000 */
[----:B------:R-:W-:Y:S01]  /*5db0*/  BSSY.RECONVERGENT B0, `(.L_x_98) ;  /* 0x000009f000007945 */ /* 0x000fe20003800200 */
[-C--:B---3--:R-:W-:Y:S02]  /*5dc0*/  F2FP.F16.E5M2.UNPACK_B R2, R16.reuse ;  /* 0x00000010ff02723e */ /* 0x088fe400020004ff */
[----:B------:R-:W-:Y:S02]  /*5dd0*/  F2FP.F16.E5M2.UNPACK_B R16, R16.H1 ;  /* 0x00000010ff10723e */ /* 0x000fe400030004ff */
[----:B------:R-:W-:Y:S01]  /*5de0*/  R2UR UR5, R22 ;  /* 0x00000000160572ca */ /* 0x000fe200000e0000 */
[----:B------:R-:W-:Y:S01]  /*5df0*/  HADD2.F32 R0, -RZ, R2.H0_H0 ;  /* 0x20000002ff007230 */ /* 0x000fe20000004100 */
[-C--:B------:R-:W-:Y:S01]  /*5e00*/  F2FP.F16.E5M2.UNPACK_B R42, R17.reuse ;  /* 0x00000011ff2a723e */ /* 0x080fe200020004ff */
[--C-:B------:R-:W-:Y:S01]  /*5e10*/  HADD2.F32 R3, -RZ, R16.reuse.H0_H0 ;  /* 0x20000010ff037230 */ /* 0x100fe20000004100 */
[----:B------:R-:W-:Y:S01]  /*5e20*/  F2FP.F16.E5M2.UNPACK_B R44, R17.H1 ;  /* 0x00000011ff2c723e */ /* 0x000fe200030004ff */
[----:B------:R-:W-:Y:S01]  /*5e30*/  HADD2.F32 R40, -RZ, R16.H1_H1 ;  /* 0x30000010ff287230 */ /* 0x000fe20000004100 */
[-C--:B------:R-:W-:Y:S01]  /*5e40*/  F2FP.F16.E5M2.UNPACK_B R46, R18.reuse ;  /* 0x00000012ff2e723e */ /* 0x080fe200020004ff */
[----:B------:R-:W-:Y:S01]  /*5e50*/  HADD2.F32 R2, -RZ, R2.H1_H1 ;  /* 0x30000002ff027230 */ /* 0x000fe20000004100 */
[----:B------:R-:W-:Y:S01]  /*5e60*/  F2FP.F16.E5M2.UNPACK_B R48, R18.H1 ;  /* 0x00000012ff30723e */ /* 0x000fe200030004ff */
[--C-:B------:R-:W-:Y:S01]  /*5e70*/  HADD2.F32 R41, -RZ, R42.reuse.H0_H0 ;  /* 0x2000002aff297230 */ /* 0x100fe20000004100 */
[-C--:B------:R-:W-:Y:S01]  /*5e80*/  F2FP.F16.E5M2.UNPACK_B R50, R19.reuse ;  /* 0x00000013ff32723e */ /* 0x080fe200020004ff */
[----:B------:R-:W-:Y:S01]  /*5e90*/  HADD2.F32 R42, -RZ, R42.H1_H1 ;  /* 0x3000002aff2a7230 */ /* 0x000fe20000004100 */
[----:B------:R-:W-:Y:S01]  /*5ea0*/  F2FP.F16.E5M2.UNPACK_B R52, R19.H1 ;  /* 0x00000013ff34723e */ /* 0x000fe200030004ff */
[----:B------:R-:W-:Y:S01]  /*5eb0*/  HADD2.F32 R43, -RZ, R44.H0_H0 ;  /* 0x2000002cff2b7230 */ /* 0x000fe20000004100 */
[----:B------:R-:W-:Y:S01]  /*5ec0*/  LDTM.16dp32bit_t0_t15.x32 R4, tmem[UR4] ;  /* 0x00000004000479ee */ /* 0x000fe20008a80000 */
[----:B------:R-:W1:Y:S01]  /*5ed0*/  LDTM.16dp32bit_t16_t31.x32 R4, tmem[UR4+0x20] ;  /* 0x00002004000479ee */ /* 0x000e620008aa0000 */
[----:B------:R-:W-:Y:S01]  /*5ee0*/  NOP ;  /* 0x0000000000007918 */ /* 0x000fe20000000000 */
[----:B------:R-:W-:Y:S01]  /*5ef0*/  UIADD3 UR4, UPT, UPT, UR5, 0x90, URZ ;  /* 0x0000009005047890 */ /* 0x000fe2000fffe0ff */
[--C-:B------:R-:W-:Y:S01]  /*5f00*/  HADD2.F32 R45, -RZ, R46.reuse.H0_H0 ;  /* 0x2000002eff2d7230 */ /* 0x100fe20000004100 */
[----:B------:R-:W-:Y:S01]  /*5f10*/  F2FP.F16.E5M2.UNPACK_B R54, R64 ;  /* 0x00000040ff36723e */ /* 0x000fe200020004ff */
[----:B------:R-:W-:Y:S01]  /*5f20*/  HADD2.F32 R46, -RZ, R46.H1_H1 ;  /* 0x3000002eff2e7230 */ /* 0x000fe20000004100 */
[----:B------:R-:W-:Y:S01]  /*5f30*/  UPRMT UR4, UR48, 0x654, UR4 ;  /* 0x0000065430047896 */ /* 0x000fe20008000004 */
[--C-:B------:R-:W-:Y:S01]  /*5f40*/  HADD2.F32 R49, -RZ, R50.reuse.H0_H0 ;  /* 0x20000032ff317230 */ /* 0x100fe20000004100 */
[-C--:B------:R-:W-:Y:S01]  /*5f50*/  F2FP.F16.E5M2.UNPACK_B R58, R65.reuse ;  /* 0x00000041ff3a723e */ /* 0x080fe200020004ff */
[----:B------:R-:W-:Y:S01]  /*5f60*/  HADD2.F32 R50, -RZ, R50.H1_H1 ;  /* 0x30000032ff327230 */ /* 0x000fe20000004100 */
[----:B------:R-:W-:Y:S01]  /*5f70*/  F2FP.F16.E5M2.UNPACK_B R62, R66 ;  /* 0x00000042ff3e723e */ /* 0x000fe200020004ff */
[--C-:B------:R-:W-:Y:S01]  /*5f80*/  HADD2.F32 R53, -RZ, R54.reuse.H0_H0 ;  /* 0x20000036ff357230 */ /* 0x100fe20000004100 */
[----:B------:R-:W-:Y:S01]  /*5f90*/  F2FP.F16.E5M2.UNPACK_B R56, R64.H1 ;  /* 0x00000040ff38723e */ /* 0x000fe200030004ff */
[----:B------:R-:W-:Y:S01]  /*5fa0*/  HADD2.F32 R54, -RZ, R54.H1_H1 ;  /* 0x30000036ff367230 */ /* 0x000fe20000004100 */
[----:B------:R-:W-:Y:S01]  /*5fb0*/  F2FP.F16.E5M2.UNPACK_B R60, R65.H1 ;  /* 0x00000041ff3c723e */ /* 0x000fe200030004ff */
[----:B-1----:R-:W-:Y:S01]  /*5fc0*/  SYNCS.ARRIVE.TRANS64.RED.A1T0 RZ, [UR4], RZ ;  /* 0x000000ffffff79a7 */ /* 0x002fe20008100404 */
[--C-:B------:R-:W-:Y:S01]  /*5fd0*/  HADD2.F32 R57, -RZ, R58.reuse.H0_H0 ;  /* 0x2000003aff397230 */ /* 0x100fe20000004100 */
[-C--:B------:R-:W-:Y:S01]  /*5fe0*/  F2FP.F16.E5M2.UNPACK_B R65, R67.reuse ;  /* 0x00000043ff41723e */ /* 0x080fe200020004ff */
[----:B------:R-:W-:Y:S01]  /*5ff0*/  HADD2.F32 R58, -RZ, R58.H1_H1 ;  /* 0x3000003aff3a7230 */ /* 0x000fe20000004100 */
[----:B------:R-:W-:Y:S01]  /*6000*/  F2FP.F16.E5M2.UNPACK_B R64, R66.H1 ;  /* 0x00000042ff40723e */ /* 0x000fe200030004ff */
[--C-:B------:R-:W-:Y:S01]  /*6010*/  HADD2.F32 R61, -RZ, R62.reuse.H0_H0 ;  /* 0x2000003eff3d7230 */ /* 0x100fe20000004100 */
[----:B------:R-:W-:Y:S01]  /*6020*/  F2FP.F16.E5M2.UNPACK_B R67, R67.H1 ;  /* 0x00000043ff43723e */ /* 0x000fe200030004ff */
[----:B------:R-:W-:Y:S01]  /*6030*/  HADD2.F32 R62, -RZ, R62.H1_H1 ;  /* 0x3000003eff3e7230 */ /* 0x000fe20000004100 */
[----:B------:R-:W-:Y:S01]  /*6040*/  IADD3 R36, PT, PT, R36, 0x1, RZ ;  /* 0x0000000124247810 */ /* 0x000fe20007ffe0ff */
[C---:B----4-:R-:W-:Y:S01]  /*6050*/  FMUL R4, R38.reuse, R4 ;  /* 0x0000000426047220 */ /* 0x050fe20000400000 */
[C---:B------:R-:W-:Y:S01]  /*6060*/  FMUL R5, R38.reuse, R5 ;  /* 0x0000000526057220 */ /* 0x040fe20000400000 */
[C---:B------:R-:W-:Y:S01]  /*6070*/  FMUL R8, R38.reuse, R8 ;  /* 0x0000000826087220 */ /* 0x040fe20000400000 */
[C---:B------:R-:W-:Y:S01]  /*6080*/  FMUL R9, R38.reuse, R9 ;  /* 0x0000000926097220 */ /* 0x040fe20000400000 */
[C---:B------:R-:W-:Y:S01]  /*6090*/  FFMA R4, R39.reuse, R0, R4 ;  /* 0x0000000027047223 */ /* 0x040fe20000000004 */
[C---:B------:R-:W-:Y:S01]  /*60a0*/  FFMA R5, R39.reuse, R2, R5 ;  /* 0x0000000227057223 */ /* 0x040fe20000000005 */
[C---:B------:R-:W-:Y:S01]  /*60b0*/  FMUL R12, R38.reuse, R12 ;  /* 0x0000000c260c7220 */ /* 0x040fe20000400000 */
        /* <DEDUP_REMOVED lines=10> */
[----:B------:R-:W-:Y:S02]  /*6160*/  HADD2.F32 R44, -RZ, R44.H1_H1 ;  /* 0x3000002cff2c7230 */ /* 0x000fe40000004100 */
[C---:B------:R-:W-:Y:S01]  /*6170*/  FMUL R10, R38.reuse, R10 ;  /* 0x0000000a260a7220 */ /* 0x040fe20000400000 */
[C---:B------:R-:W-:Y:S01]  /*6180*/  FFMA R6, R39.reuse, R3, R6 ;  /* 0x0000000327067223 */ /* 0x040fe20000000006 */
[C---:B------:R-:W-:Y:S01]  /*6190*/  FFMA R7, R39.reuse, R40, R7 ;  /* 0x0000002827077223 */ /* 0x040fe20000000007 */
[C---:B------:R-:W-:Y:S01]  /*61a0*/  FFMA R8, R39.reuse, R41, R8 ;  /* 0x0000002927087223 */ /* 0x040fe20000000008 */
[C---:B------:R-:W-:Y:S01]  /*61b0*/  FFMA R9, R39.reuse, R42, R9 ;  /* 0x0000002a27097223 */ /* 0x040fe20000000009 */
[----:B------:R-:W-:Y:S01]  /*61c0*/  FFMA R10, R39, R43, R10 ;  /* 0x0000002b270a7223 */ /* 0x000fe2000000000a */
[--C-:B------:R-:W-:Y:S01]  /*61d0*/  HADD2.F32 R40, -RZ, R65.reuse.H0_H0 ;  /* 0x20000041ff287230 */ /* 0x100fe20000004100 */
[----:B------:R-:W-:Y:S01]  /*61e0*/  F2FP.SATFINITE.E5M2.F32.PACK_AB_MERGE_C R86, R7, R6, RZ ;  /* 0x000000060756723e */ /* 0x000fe200048060ff */
[C---:B------:R-:W-:Y:S01]  /*61f0*/  FMUL R7, R38.reuse, R24 ;  /* 0x0000001826077220 */ /* 0x040fe20000400000 */
[C---:B------:R-:W-:Y:S01]  /*6200*/  FMUL R24, R38.reuse, R29 ;  /* 0x0000001d26187220 */ /* 0x040fe20000400000 */
[C---:B------:R-:W-:Y:S01]  /*6210*/  FMUL R29, R38.reuse, R34 ;  /* 0x00000022261d7220 */ /* 0x040fe20000400000 */
[----:B------:R-:W-:Y:S02]  /*6220*/  HADD2.F32 R65, -RZ, R65.H1_H1 ;  /* 0x30000041ff417230 */ /* 0x000fe40000004100 */
[C---:B------:R-:W-:Y:S01]  /*6230*/  FMUL R11, R38.reuse, R11 ;  /* 0x0000000b260b7220 */ /* 0x040fe20000400000 */
[--C-:B------:R-:W-:Y:S02]  /*6240*/  HADD2.F32 R47, -RZ, R48.reuse.H0_H0 ;  /* 0x20000030ff2f7230 */ /* 0x100fe40000004100 */
[C---:B------:R-:W-:Y:S01]  /*6250*/  FMUL R14, R38.reuse, R14 ;  /* 0x0000000e260e7220 */ /* 0x040fe20000400000 */
[----:B------:R-:W-:Y:S02]  /*6260*/  HADD2.F32 R48, -RZ, R48.H1_H1 ;  /* 0x30000030ff307230 */ /* 0x000fe40000004100 */
[C---:B------:R-:W-:Y:S01]  /*6270*/  FFMA R11, R39.reuse, R44, R11 ;  /* 0x0000002c270b7223 */ /* 0x040fe2000000000b */
[C---:B------:R-:W-:Y:S01]  /*6280*/  FFMA R12, R39.reuse, R45, R12 ;  /* 0x0000002d270c7223 */ /* 0x040fe2000000000c */
[C---:B------:R-:W-:Y:S01]  /*6290*/  FFMA R13, R39.reuse, R46, R13 ;  /* 0x0000002e270d7223 */ /* 0x040fe2000000000d */
[----:B------:R-:W-:Y:S01]  /*62a0*/  FFMA R14, R39, R47, R14 ;  /* 0x0000002f270e7223 */ /* 0x000fe2000000000e */
[C---:B------:R-:W-:Y:S01]  /*62b0*/  FMUL R15, R38.reuse, R15 ;  /* 0x0000000f260f7220 */ /* 0x040fe20000400000 */
[--C-:B------:R-:W-:Y:S01]  /*62c0*/  HADD2.F32 R51, -RZ, R52.reuse.H0_H0 ;  /* 0x20000034ff337230 */ /* 0x100fe20000004100 */
[----:B------:R-:W-:Y:S01]  /*62d0*/  F2FP.SATFINITE.E5M2.F32.PACK_AB_MERGE_C R10, R11, R10, RZ ;  /* 0x0000000a0b0a723e */ /* 0x000fe200048060ff */
[----:B------:R-:W-:Y:S02]  /*62e0*/  HADD2.F32 R52, -RZ, R52.H1_H1 ;  /* 0x30000034ff347230 */ /* 0x000fe40000004100 */
[C---:B------:R-:W-:Y:S01]  /*62f0*/  FFMA R15, R39.reuse, R48, R15 ;  /* 0x00000030270f7223 */ /* 0x040fe2000000000f */
[C---:B------:R-:W-:Y:S01]  /*6300*/  FFMA R16, R39.reuse, R49, R16 ;  /* 0x0000003127107223 */ /* 0x040fe20000000010 */
[C---:B------:R-:W-:Y:S01]  /*6310*/  FFMA R17, R39.reuse, R50, R17 ;  /* 0x0000003227117223 */ /* 0x040fe20000000011 */
[C---:B------:R-:W-:Y:S01]  /*6320*/  FMUL R18, R38.reuse, R18 ;  /* 0x0000001226127220 */ /* 0x040fe20000400000 */
[C---:B------:R-:W-:Y:S01]  /*6330*/  FMUL R19, R38.reuse, R19 ;  /* 0x0000001326137220 */ /* 0x040fe20000400000 */
[--C-:B------:R-:W-:Y:S02]  /*6340*/  HADD2.F32 R55, -RZ, R56.reuse.H0_H0 ;  /* 0x20000038ff377230 */ /* 0x100fe40000004100 */
[C---:B------:R-:W-:Y:S01]  /*6350*/  FMUL R3, R38.reuse, R22 ;  /* 0x0000001626037220 */ /* 0x040fe20000400000 */
[C---:B------:R-:W-:Y:S01]  /*6360*/  FFMA R18, R39.reuse, R51, R18 ;  /* 0x0000003327127223 */ /* 0x040fe20000000012 */
[----:B------:R-:W-:Y:S02]  /*6370*/  HADD2.F32 R56, -RZ, R56.H1_H1 ;  /* 0x30000038ff387230 */ /* 0x000fe40000004100 */
[C---:B------:R-:W-:Y:S01]  /*6380*/  FFMA R19, R39.reuse, R52, R19 ;  /* 0x0000003427137223 */ /* 0x040fe20000000013 */
[C---:B------:R-:W-:Y:S01]  /*6390*/  FMUL R6, R38.reuse, R23 ;  /* 0x0000001726067220 */ /* 0x040fe20000400000 */
[C---:B------:R-:W-:Y:S01]  /*63a0*/  FFMA R0, R39.reuse, R53, R0 ;  /* 0x0000003527007223 */ /* 0x040fe20000000000 */
[C---:B------:R-:W-:Y:S01]  /*63b0*/  FFMA R2, R39.reuse, R54, R2 ;  /* 0x0000003627027223 */ /* 0x040fe20000000002 */
[--C-:B------:R-:W-:Y:S02]  /*63c0*/  HADD2.F32 R59, -RZ, R60.reuse.H0_H0 ;  /* 0x2000003cff3b7230 */ /* 0x100fe40000004100 */
[C---:B------:R-:W-:Y:S01]  /*63d0*/  FFMA R3, R39.reuse, R55, R3 ;  /* 0x0000003727037223 */ /* 0x040fe20000000003 */
[----:B------:R-:W-:Y:S02]  /*63e0*/  HADD2.F32 R60, -RZ, R60.H1_H1 ;  /* 0x3000003cff3c7230 */ /* 0x000fe40000004100 */
[C---:B------:R-:W-:Y:S01]  /*63f0*/  FMUL R21, R38.reuse, R26 ;  /* 0x0000001a26157220 */ /* 0x040fe20000400000 */
[C---:B------:R-:W-:Y:S01]  /*6400*/  FMUL R22, R38.reuse, R27 ;  /* 0x0000001b26167220 */ /* 0x040fe20000400000 */
[C---:B------:R-:W-:Y:S01]  /*6410*/  FFMA R6, R39.reuse, R56, R6 ;  /* 0x0000003827067223 */ /* 0x040fe20000000006 */
[C---:B------:R-:W-:Y:S01]  /*6420*/  FFMA R7, R39.reuse, R57, R7 ;  /* 0x0000003927077223 */ /* 0x040fe20000000007 */
[C---:B------:R-:W-:Y:S01]  /*6430*/  FMUL R23, R38.reuse, R28 ;  /* 0x0000001c26177220 */ /* 0x040fe20000400000 */
[C---:B------:R-:W-:Y:S01]  /*6440*/  FFMA R20, R39.reuse, R58, R20 ;  /* 0x0000003a27147223 */ /* 0x040fe20000000014 */
[--C-:B------:R-:W-:Y:S02]  /*6450*/  HADD2.F32 R63, -RZ, R64.reuse.H0_H0 ;  /* 0x20000040ff3f7230 */ /* 0x100fe40000004100 */
[C---:B------:R-:W-:Y:S01]  /*6460*/  FFMA R21, R39.reuse, R59, R21 ;  /* 0x0000003b27157223 */ /* 0x040fe20000000015 */
[----:B------:R-:W-:Y:S02]  /*6470*/  HADD2.F32 R64, -RZ, R64.H1_H1 ;  /* 0x30000040ff407230 */ /* 0x000fe40000004100 */
[C---:B------:R-:W-:Y:S01]  /*6480*/  FFMA R22, R39.reuse, R60, R22 ;  /* 0x0000003c27167223 */ /* 0x040fe20000000016 */
[C---:B------:R-:W-:Y:S01]  /*6490*/  FMUL R26, R38.reuse, R31 ;  /* 0x0000001f261a7220 */ /* 0x040fe20000400000 */
[C---:B------:R-:W-:Y:S01]  /*64a0*/  FMUL R27, R38.reuse, R32 ;  /* 0x00000020261b7220 */ /* 0x040fe20000400000 */
[C---:B------:R-:W-:Y:S01]  /*64b0*/  FFMA R23, R39.reuse, R61, R23 ;  /* 0x0000003d27177223 */ /* 0x040fe20000000017 */
[----:B------:R-:W-:Y:S01]  /*64c0*/  FMUL R28, R38, R33 ;  /* 0x00000021261c7220 */ /* 0x000fe20000400000 */
[C---:B------:R-:W-:Y:S01]  /*64d0*/  FFMA R24, R39.reuse, R62, R24 ;  /* 0x0000003e27187223 */ /* 0x040fe20000000018 */
[--C-:B------:R-:W-:Y:S02]  /*64e0*/  HADD2.F32 R66, -RZ, R67.reuse.H0_H0 ;  /* 0x20000043ff427230 */ /* 0x100fe40000004100 */
[C---:B------:R-:W-:Y:S01]  /*64f0*/  FFMA R25, R39.reuse, R63, R25 ;  /* 0x0000003f27197223 */ /* 0x040fe20000000019 */
[----:B------:R-:W-:Y:S02]  /*6500*/  HADD2.F32 R67, -RZ, R67.H1_H1 ;  /* 0x30000043ff437230 */ /* 0x000fe40000004100 */
[----:B------:R-:W-:Y:S01]  /*6510*/  FFMA R26, R39, R64, R26 ;  /* 0x00000040271a7223 */ /* 0x000fe2000000001a */
[----:B------:R-:W-:Y:S01]  /*6520*/  F2FP.SATFINITE.E5M2.F32.PACK_AB_MERGE_C R14, R15, R14, RZ ;  /* 0x0000000e0f0e723e */ /* 0x000fe200048060ff */
[----:B------:R-:W-:Y:S01]  /*6530*/  FFMA R27, R39, R40, R27 ;  /* 0x00000028271b7223 */ /* 0x000fe2000000001b */
[----:B------:R-:W-:Y:S01]  /*6540*/  F2FP.SATFINITE.E5M2.F32.PACK_AB_MERGE_C R18, R19, R18, RZ ;  /* 0x000000121312723e */ /* 0x000fe200048060ff */
[C---:B------:R-:W-:Y:S01]  /*6550*/  FFMA R28, R39.reuse, R65, R28 ;  /* 0x00000041271c7223 */ /* 0x040fe2000000001c */
[C---:B------:R-:W-:Y:S01]  /*6560*/  FFMA R29, R39.reuse, R66, R29 ;  /* 0x00000042271d7223 */ /* 0x040fe2000000001d */
[----:B------:R-:W-:Y:S01]  /*6570*/  FFMA R30, R39, R67, R30 ;  /* 0x00000043271e7223 */ /* 0x000fe2000000001e */
[----:B------:R-:W-:Y:S02]  /*6580*/  F2FP.SATFINITE.E5M2.F32.PACK_AB_MERGE_C R32, R5, R4, R86 ;  /* 0x000000040520723e */ /* 0x000fe40004806056 */
[----:B------:R-:W-:Y:S02]  /*6590*/  F2FP.SATFINITE.E5M2.F32.PACK_AB_MERGE_C R33, R9, R8, R10 ;  /* 0x000000080921723e */ /* 0x000fe4000480600a */
[----:B------:R-:W-:Y:S02]  /*65a0*/  F2FP.SATFINITE.E5M2.F32.PACK_AB_MERGE_C R34, R13, R12, R14 ;  /* 0x0000000c0d22723e */ /* 0x000fe4000480600e */
[----:B------:R-:W-:Y:S02]  /*65b0*/  F2FP.SATFINITE.E5M2.F32.PACK_AB_MERGE_C R35, R17, R16, R18 ;  /* 0x000000101123723e */ /* 0x000fe40004806012 */
[----:B------:R-:W-:Y:S02]  /*65c0*/  F2FP.SATFINITE.E5M2.F32.PACK_AB_MERGE_C R3, R6, R3, RZ ;  /* 0x000000030603723e */ /* 0x000fe400048060ff */
[----:B------:R-:W-:Y:S01]  /*65d0*/  F2FP.SATFINITE.E5M2.F32.PACK_AB_MERGE_C R5, R22, R21, RZ ;  /* 0x000000151605723e */ /* 0x000fe200048060ff */
[----:B------:R1:W-:Y:S01]  /*65e0*/  STS.128 [R78+UR44+0x1200], R32 ;  /* 0x001200204e007988 */ /* 0x0003e20008000c2c */
[----:B------:R-:W-:Y:S02]  /*65f0*/  F2FP.SATFINITE.E5M2.F32.PACK_AB_MERGE_C R6, R26, R25, RZ ;  /* 0x000000191a06723e */ /* 0x000fe400048060ff */
[----:B------:R-:W-:Y:S02]  /*6600*/  F2FP.SATFINITE.E5M2.F32.PACK_AB_MERGE_C R29, R30, R29, RZ ;  /* 0x0000001d1e1d723e */ /* 0x000fe400048060ff */
[----:B------:R-:W-:Y:S02]  /*6610*/  F2FP.SATFINITE.E5M2.F32.PACK_AB_MERGE_C R5, R20, R7, R5 ;  /* 0x000000071405723e */ /* 0x000fe40004806005 */
[----:B------:R-:W-:Y:S02]  /*6620*/  F2FP.SATFINITE.E5M2.F32.PACK_AB_MERGE_C R4, R2, R0, R3 ;  /* 0x000000000204723e */ /* 0x000fe40004806003 */
[----:B------:R-:W-:Y:S02]  /*6630*/  F2FP.SATFINITE.E5M2.F32.PACK_AB_MERGE_C R6, R24, R23, R6 ;  /* 0x000000171806723e */ /* 0x000fe40004806006 */
[----:B------:R-:W-:Y:S05]  /*6640*/  F2FP.SATFINITE.E5M2.F32.PACK_AB_MERGE_C R7, R28, R27, R29 ;  /* 0x0000001b1c07723e */ /* 0x000fea000480601d */
[----:B------:R1:W-:Y:S01]  /*6650*/  STS.128 [R77+0x1010], R4 ;  /* 0x001010044d007388 */ /* 0x0003e20000000c00 */
[----:B------:R-:W-:Y:S01]  /*6660*/  @!PT LDS RZ, [RZ] ;  /* 0x00000000fffff984 */ /* 0x000fe20000000800 */
[----:B------:R-:W-:Y:S01]  /*6670*/  @!PT LDS RZ, [RZ] ;  /* 0x00000000fffff984 */ /* 0x000fe20000000800 */
[----:B------:R-:W-:Y:S01]  /*6680*/  @!PT LDS RZ, [RZ] ;  /* 0x00000000fffff984 */ /* 0x000fe20000000800 */
[----:B------:R-:W-:Y:S01]  /*6690*/  @!PT LDS RZ, [RZ] ;  /* 0x00000000fffff984 */ /* 0x000fe20000000800 */
[----:B------:R3:W-:Y:S07]  /*66a0*/  MEMBAR.ALL.CTA ;  /* 0x0000000000007992 */ /* 0x0007ee0000008000 */
[----:B---3--:R-:W3:Y:S02]  /*66b0*/  FENCE.VIEW.ASYNC.S ;  /* 0x00000000000073c6 */ /* 0x008ee40000000000 */
[----:B---3--:R-:W-:Y:S06]  /*66c0*/  BAR.SYNC.DEFER_BLOCKING 0x1, 0x80 ;  /* 0x0042000000007b1d */ /* 0x008fec0000010000 */
[----:B------:R-:W-:Y:S05]  /*66d0*/  @P0 BRA `(.L_x_99) ;  /* 0x0000000000300947 */ /* 0x000fea0003800000 */
[----:B------:R-:W-:Y:S02]  /*66e0*/  UIADD3 UR4, UPT, UPT, UR44, 0x1200, URZ ;  /* 0x000012002c047890 */ /* 0x000fe4000fffe0ff */
[----:B------:R-:W-:Y:S02]  /*66f0*/  USHF.L.U32 UR9, UR45, 0x6, URZ ;  /* 0x000000062d097899 */ /* 0x000fe400080006ff */
[----:B------:R-:W-:Y:S02]  /*6700*/  USHF.L.U32 UR10, UR46, 0x6, URZ ;  /* 0x000000062e0a7899 */ /* 0x000fe400080006ff */
[----:B------:R-:W-:Y:S01]  /*6710*/  MOV R85, UR4 ;  /* 0x0000000400557c02 */ /* 0x000fe20008000f00 */
[----:B------:R-:W-:Y:S01]  /*6720*/  UIADD3 UR4, UP0, UPT, UR62, 0x680, URZ ;  /* 0x000006803e047890 */ /* 0x000fe2000ff1e0ff */
[----:B------:R-:W-:Y:S02]  /*6730*/  UMOV UR11, UR36 ;  /* 0x00000024000b7c82 */ /* 0x000fe40008000000 */
[----:B------:R-:W-:Y:S01]  /*6740*/  R2UR UR8, R85 ;  /* 0x00000000550872ca */ /* 0x000fe200000e0000 */
[----:B------:R-:W-:Y:S11]  /*6750*/  UIADD3.X UR5, UPT, UPT, URZ, UR63, URZ, UP0, !UPT ;  /* 0x0000003fff057290 */ /* 0x000ff600087fe4ff */
[----:B------:R-:W-:Y:S01]  /*6760*/  @!UPT UIADD3 URZ, UPT, UPT, URZ, URZ, URZ ;  /* 0x000000fffffff290 */ /* 0x000fe2000fffe0ff */
[----:B------:R3:W-:Y:S01]  /*6770*/  UTMASTG.3D [UR8], [UR4] ;  /* 0x00000008040073b5 */ /* 0x0007e20008010000 */
[----:B------:R0:W-:Y:S01]  /*6780*/  UTMACMDFLUSH ;  /* 0x00000000000079b7 */ /* 0x0001e20000000000 */
[----:B---3--:R-:W-:Y:S04]  /*6790*/  DEPBAR.LE SB0, 0x0 ;  /* 0x000080000000791a */ /* 0x008fe80000000000 */
.L_x_99:
[----:B------:R-:W-:Y:S05]  /*67a0*/  BSYNC.RECONVERGENT B0 ;  /* 0x0000000000007941 */ /* 0x000fea0003800200 */
.L_x_98:
[----:B------:R-:W-:Y:S01]  /*67b0*/  BAR.SYNC.DEFER_BLOCKING 0x1, 0x80 ;  /* 0x0042000000007b1d */ /* 0x000fe20000010000 */
[----:B------:R-:W-:Y:S01]  /*67c0*/  ISETP.NE.AND P0, PT, R81, 0x2, PT ;  /* 0x000000025100780c */ /* 0x000fe20003f05270 */
[----:B------:R-:W-:Y:S01]  /*67d0*/  UISETP.NE.AND UP0, UPT, UR47, URZ, UPT ;  /* 0x000000ff2f00728c */ /* 0x000fe2000bf05270 */
[----:B------:R-:W-:Y:S01]  /*67e0*/  ISETP.NE.AND P1, PT, R36, 0x4, PT ;  /* 0x000000042400780c */ /* 0x000fe20003f25270 */
[----:B------:R-:W-:Y:S01]  /*67f0*/  UIADD3 UR45, UPT, UPT, UR37, UR60, URZ ;  /* 0x0000003c252d7290 */ /* 0x000fe2000fffe0ff */
[----:B------:R-:W-:Y:S01]  /*6800*/  SEL R2, RZ, 0x1, P0 ;  /* 0x00000001ff027807 */ /* 0x000fe20000000000 */
[----:B------:R-:W-:Y:S01]  /*6810*/  UIADD3 UR46, UPT, UPT, UR38, UR57, URZ ;  /* 0x00000039262e7290 */ /* 0x000fe2000fffe0ff */
[----:B------:R-:W-:Y:S02]  /*6820*/  SEL R0, RZ, 0x1, P1 ;  /* 0x00000001ff007807 */ /* 0x000fe40000800000 */
[----:B------:R-:W-:Y:S02]  /*6830*/  LOP3.LUT R83, R83, R2, RZ, 0x3c, !PT ;  /* 0x0000000253537212 */ /* 0x000fe400078e3cff */
[----:B------:R-:W-:Y:S02]  /*6840*/  LOP3.LUT R84, R84, R0, RZ, 0x3c, !PT ;  /* 0x0000000054547212 */ /* 0x000fe400078e3cff */
[----:B------:R-:W-:Y:S02]  /*6850*/  SEL R81, R81, RZ, P0 ;  /* 0x000000ff51517207 */ /* 0x000fe40000000000 */
[----:B------:R-:W-:Y:S01]  /*6860*/  SEL R36, R36, RZ, P1 ;  /* 0x000000ff24247207 */ /* 0x000fe20000800000 */
[----:B------:R-:W-:Y:S01]  /*6870*/  UMOV UR36, UR51 ;  /* 0x0000003300247c82 */ /* 0x000fe20008000000 */
[----:B------:R-:W-:Y:S05]  /*6880*/  BRA.U UP0, `(.L_x_100) ;  /* 0xffffffe5002c7547 */ /* 0x000fea000b83ffff */
[----:B------:R-:W-:Y:S05]  /*6890*/  EXIT ;  /* 0x000000000000794d */ /* 0x000fea0003800000 */
.L_x_24:
[----:B--2---:R2:W3:Y:S02]  /*68a0*/  SYNCS.PHASECHK.TRANS64.TRYWAIT P0, [R0+URZ+0xc0], R2 ;  /* 0x0000c002000075a7 */ /* 0x0044e400080011ff */
[----:B---3--:R-:W-:Y:S05]  /*68b0*/  @!P0 NANOSLEEP.SYNCS 0x989680 ;  /* 0x009896800000895d */ /* 0x008fea0003900000 */
[----:B------:R-:W3:Y:S02]  /*68c0*/  @!P0 SYNCS.PHASECHK.TRANS64 P0, [R0+URZ+0xc0], R2 ;  /* 0x0000c002000085a7 */ /* 0x000ee400080010ff */
[----:B---3--:R-:W-:Y:S05]  /*68d0*/  @!P0 BRA `(.L_x_24) ;  /* 0xfffffffc00f08947 */ /* 0x008fea000383ffff */
[----:B------:R-:W-:Y:S05]  /*68e0*/  BRA `(.L_x_101) ;  /* 0xffffffb000147947 */ /* 0x000fea000383ffff */
.L_x_27:
[----:B-1----:R-:W-:-:S07]  /*68f0*/  MOV R0, UR33 ;  /* 0x0000002100007c02 */ /* 0x002fce0008000f00 */
.L_x_102:
[----:B-1----:R1:W2:Y:S02]  /*6900*/  SYNCS.PHASECHK.TRANS64.TRYWAIT P0, [R0+URZ+0x18], R3 ;  /* 0x00001803000075a7 */ /* 0x0022a400080011ff */
[----:B--2---:R-:W-:Y:S05]  /*6910*/  @!P0 NANOSLEEP.SYNCS 0x989680 ;  /* 0x009896800000895d */ /* 0x004fea0003900000 */
[----:B------:R-:W2:Y:S02]  /*6920*/  @!P0 SYNCS.PHASECHK.TRANS64 P0, [R0+URZ+0x18], R3 ;  /* 0x00001803000085a7 */ /* 0x000ea400080010ff */
[----:B--2---:R-:W-:Y:S05]  /*6930*/  @!P0 BRA `(.L_x_102) ;  /* 0xfffffffc00f08947 */ /* 0x004fea000383ffff */
[----:B------:R-:W-:Y:S05]  /*6940*/  BRA `(.L_x_26) ;  /* 0xffffffb000607947 */ /* 0x000fea000383ffff */
.L_x_34:
[----:B-1----:R-:W-:-:S07]  /*6950*/  MOV R0, UR17 ;  /* 0x0000001100007c02 */ /* 0x002fce0008000f00 */
.L_x_103:
[----:B-1----:R1:W2:Y:S02]  /*6960*/  SYNCS.PHASECHK.TRANS64.TRYWAIT P0, [R0+URZ+0x18], R3 ;  /* 0x00001803000075a7 */ /* 0x0022a400080011ff */
[----:B--2---:R-:W-:Y:S05]  /*6970*/  @!P0 NANOSLEEP.SYNCS 0x989680 ;  /* 0x009896800000895d */ /* 0x004fea0003900000 */
[----:B------:R-:W2:Y:S02]  /*6980*/  @!P0 SYNCS.PHASECHK.TRANS64 P0, [R0+URZ+0x18], R3 ;  /* 0x00001803000085a7 */ /* 0x000ea400080010ff */
[----:B--2---:R-:W-:Y:S05]  /*6990*/  @!P0 BRA `(.L_x_103) ;  /* 0xfffffffc00f08947 */ /* 0x004fea000383ffff */
[----:B------:R-:W-:Y:S05]  /*69a0*/  BRA `(.L_x_33) ;  /* 0xffffffb400247947 */ /* 0x000fea000383ffff */
.L_x_39:
[----:B-1----:R1:W2:Y:S02]  /*69b0*/  SYNCS.PHASECHK.TRANS64.TRYWAIT P0, [R3+URZ+0x50], R0 ;  /* 0x00005000030075a7 */ /* 0x0022a400080011ff */
[----:B--2---:R-:W-:Y:S05]  /*69c0*/  @!P0 NANOSLEEP.SYNCS 0x989680 ;  /* 0x009896800000895d */ /* 0x004fea0003900000 */
[----:B------:R-:W2:Y:S02]  /*69d0*/  @!P0 SYNCS.PHASECHK.TRANS64 P0, [R3+URZ+0x50], R0 ;  /* 0x00005000030085a7 */ /* 0x000ea400080010ff */
[----:B--2---:R-:W-:Y:S05]  /*69e0*/  @!P0 BRA `(.L_x_39) ;  /* 0xfffffffc00f08947 */ /* 0x004fea000383ffff */
[----:B------:R-:W-:Y:S05]  /*69f0*/  BRA `(.L_x_104) ;  /* 0xffffffb400d07947 */ /* 0x000fea000383ffff */
.L_x_43:
[----:B------:R-:W-:-:S07]  /*6a00*/  MOV R0, UR4 ;  /* 0x0000000400007c02 */ /* 0x000fce0008000f00 */
.L_x_105:
[----:B-1----:R1:W2:Y:S02]  /*6a10*/  SYNCS.PHASECHK.TRANS64.TRYWAIT P0, [R0+URZ], R2 ;  /* 0x00000002000075a7 */ /* 0x0022a400080011ff */
[----:B--2---:R-:W-:Y:S05]  /*6a20*/  @!P0 NANOSLEEP.SYNCS 0x989680 ;  /* 0x009896800000895d */ /* 0x004fea0003900000 */
[----:B------:R-:W2:Y:S02]  /*6a30*/  @!P0 SYNCS.PHASECHK.TRANS64 P0, [R0+URZ], R2 ;  /* 0x00000002000085a7 */ /* 0x000ea400080010ff */
[----:B--2---:R-:W-:Y:S05]  /*6a40*/  @!P0 BRA `(.L_x_105) ;  /* 0xfffffffc00f08947 */ /* 0x004fea000383ffff */
[----:B------:R-:W-:Y:S05]  /*6a50*/  BRA `(.L_x_106) ;  /* 0xffffffbc00747947 */ /* 0x000fea000383ffff */
.L_x_44:
[----:B------:R-:W-:-:S07]  /*6a60*/  MOV R0, UR5 ;  /* 0x0000000500007c02 */ /* 0x000fce0008000f00 */
.L_x_107:
[----:B-1----:R1:W2:Y:S02]  /*6a70*/  SYNCS.PHASECHK.TRANS64.TRYWAIT P0, [R0+URZ], R2 ;  /* 0x00000002000075a7 */ /* 0x0022a400080011ff */
[----:B--2---:R-:W-:Y:S05]  /*6a80*/  @!P0 NANOSLEEP.SYNCS 0x989680 ;  /* 0x009896800000895d */ /* 0x004fea0003900000 */
[----:B------:R-:W2:Y:S02]  /*6a90*/  @!P0 SYNCS.PHASECHK.TRANS64 P0, [R0+URZ], R2 ;  /* 0x00000002000085a7 */ /* 0x000ea400080010ff */
[----:B--2---:R-:W-:Y:S05]  /*6aa0*/  @!P0 BRA `(.L_x_107) ;  /* 0xfffffffc00f08947 */ /* 0x004fea000383ffff */
[----:B------:R-:W-:Y:S05]  /*6ab0*/  BRA `(.L_x_108) ;  /* 0xffffffbc00807947 */ /* 0x000fea000383ffff */
.L_x_47:
[----:B--2---:R2:W3:Y:S02]  /*6ac0*/  SYNCS.PHASECHK.TRANS64.TRYWAIT P0, [R2+URZ+0xb0], R4 ;  /* 0x0000b004020075a7 */ /* 0x0044e400080011ff */
[----:B---3--:R-:W-:Y:S05]  /*6ad0*/  @!P0 NANOSLEEP.SYNCS 0x989680 ;  /* 0x009896800000895d */ /* 0x008fea0003900000 */
[----:B------:R-:W3:Y:S02]  /*6ae0*/  @!P0 SYNCS.PHASECHK.TRANS64 P0, [R2+URZ+0xb0], R4 ;  /* 0x0000b004020085a7 */ /* 0x000ee400080010ff */
[----:B---3--:R-:W-:Y:S05]  /*6af0*/  @!P0 BRA `(.L_x_47) ;  /* 0xfffffffc00f08947 */ /* 0x008fea000383ffff */
[----:B------:R-:W-:Y:S05]  /*6b00*/  BRA `(.L_x_109) ;  /* 0xffffffbc00dc7947 */ /* 0x000fea000383ffff */
.L_x_48:
[----:B------:R-:W-:-:S07]  /*6b10*/  MOV R2, UR4 ;  /* 0x0000000400027c02 */ /* 0x000fce0008000f00 */
.L_x_110:
[----:B--2---:R2:W3:Y:S02]  /*6b20*/  SYNCS.PHASECHK.TRANS64.TRYWAIT P0, [R2+URZ+0x60], R5 ;  /* 0x00006005020075a7 */ /* 0x0044e400080011ff */
[----:B---3--:R-:W-:Y:S05]  /*6b30*/  @!P0 NANOSLEEP.SYNCS 0x989680 ;  /* 0x009896800000895d */ /* 0x008fea0003900000 */
[----:B------:R-:W3:Y:S02]  /*6b40*/  @!P0 SYNCS.PHASECHK.TRANS64 P0, [R2+URZ+0x60], R5 ;  /* 0x00006005020085a7 */ /* 0x000ee400080010ff */
[----:B---3--:R-:W-:Y:S05]  /*6b50*/  @!P0 BRA `(.L_x_110) ;  /* 0xfffffffc00f08947 */ /* 0x008fea000383ffff */
[----:B------:R-:W-:Y:S05]  /*6b60*/  BRA `(.L_x_111) ;  /* 0xffffffbc00ec7947 */ /* 0x000fea000383ffff */
.L_x_49:
[----:B--2---:R2:W3:Y:S02]  /*6b70*/  SYNCS.PHASECHK.TRANS64.TRYWAIT P1, [R2+URZ+0x50], R4 ;  /* 0x00005004020075a7 */ /* 0x0044e400080211ff */
[----:B---3--:R-:W-:Y:S05]  /*6b80*/  @!P1 NANOSLEEP.SYNCS 0x989680 ;  /* 0x009896800000995d */ /* 0x008fea0003900000 */
[----:B------:R-:W3:Y:S02]  /*6b90*/  @!P1 SYNCS.PHASECHK.TRANS64 P1, [R2+URZ+0x50], R4 ;  /* 0x00005004020095a7 */ /* 0x000ee400080210ff */
[----:B---3--:R-:W-:Y:S05]  /*6ba0*/  @!P1 BRA `(.L_x_49) ;  /* 0xfffffffc00f09947 */ /* 0x008fea000383ffff */
[----:B------:R-:W-:Y:S05]  /*6bb0*/  BRA `(.L_x_112) ;  /* 0xffffffc0001c7947 */ /* 0x000fea000383ffff */
.L_x_52:
[----:B------:R-:W-:-:S07]  /*6bc0*/  MOV R0, UR4 ;  /* 0x0000000400007c02 */ /* 0x000fce0008000f00 */
.L_x_113:
[----:B--2---:R2:W3:Y:S02]  /*6bd0*/  SYNCS.PHASECHK.TRANS64.TRYWAIT P0, [R0+URZ+0x60], R2 ;  /* 0x00006002000075a7 */ /* 0x0044e400080011ff */
[----:B---3--:R-:W-:Y:S05]  /*6be0*/  @!P0 NANOSLEEP.SYNCS 0x989680 ;  /* 0x009896800000895d */ /* 0x008fea0003900000 */
[----:B------:R-:W3:Y:S02]  /*6bf0*/  @!P0 SYNCS.PHASECHK.TRANS64 P0, [R0+URZ+0x60], R2 ;  /* 0x00006002000085a7 */ /* 0x000ee400080010ff */
[----:B---3--:R-:W-:Y:S05]  /*6c00*/  @!P0 BRA `(.L_x_113) ;  /* 0xfffffffc00f08947 */ /* 0x008fea000383ffff */
[----:B------:R-:W-:Y:S05]  /*6c10*/  BRA `(.L_x_51) ;  /* 0xffffffc000707947 */ /* 0x000fea000383ffff */
.L_x_59:
[----:B-1----:R1:W2:Y:S02]  /*6c20*/  SYNCS.PHASECHK.TRANS64.TRYWAIT P1, [R0+URZ+0x50], R2 ;  /* 0x00005002000075a7 */ /* 0x0022a400080211ff */
[----:B--2---:R-:W-:Y:S05]  /*6c30*/  @!P1 NANOSLEEP.SYNCS 0x989680 ;  /* 0x009896800000995d */ /* 0x004fea0003900000 */
[----:B------:R-:W2:Y:S02]  /*6c40*/  @!P1 SYNCS.PHASECHK.TRANS64 P1, [R0+URZ+0x50], R2 ;  /* 0x00005002000095a7 */ /* 0x000ea400080210ff */
[----:B--2---:R-:W-:Y:S05]  /*6c50*/  @!P1 BRA `(.L_x_59) ;  /* 0xfffffffc00f09947 */ /* 0x004fea000383ffff */
[----:B------:R-:W-:Y:S05]  /*6c60*/  BRA `(.L_x_114) ;  /* 0xffffffc400e47947 */ /* 0x000fea000383ffff */
.L_x_60:
[----:B------:R-:W-:-:S07]  /*6c70*/  MOV R2, UR31 ;  /* 0x0000001f00027c02 */ /* 0x000fce0008000f00 */
.L_x_115:
[----:B-1----:R1:W2:Y:S02]  /*6c80*/  SYNCS.PHASECHK.TRANS64.TRYWAIT P0, [R2+URZ+0x90], R0 ;  /* 0x00009000020075a7 */ /* 0x0022a400080011ff */
[----:B--2---:R-:W-:Y:S05]  /*6c90*/  @!P0 NANOSLEEP.SYNCS 0x989680 ;  /* 0x009896800000895d */ /* 0x004fea0003900000 */
[----:B------:R-:W2:Y:S02]  /*6ca0*/  @!P0 SYNCS.PHASECHK.TRANS64 P0, [R2+URZ+0x90], R0 ;  /* 0x00009000020085a7 */ /* 0x000ea400080010ff */
[----:B--2---:R-:W-:Y:S05]  /*6cb0*/  @!P0 BRA `(.L_x_115) ;  /* 0xfffffffc00f08947 */ /* 0x004fea000383ffff */
[----:B------:R-:W-:Y:S05]  /*6cc0*/  BRA `(.L_x_116) ;  /* 0xffffffc800347947 */ /* 0x000fea000383ffff */
.L_x_63:
[----:B------:R-:W-:Y:S07]  /*6cd0*/  MOV R0, UR5 ;  /* 0x0000000500007c02 */ /* 0x000fee0008000f00 */
.L_x_117:
[----:B-1----:R1:W2:Y:S02]  /*6ce0*/  SYNCS.PHASECHK.TRANS64.TRYWAIT P0, [R0+URZ], R2 ;  /* 0x00000002000075a7 */ /* 0x0022a400080011ff */
[----:B--2---:R-:W-:Y:S05]  /*6cf0*/  @!P0 NANOSLEEP.SYNCS 0x989680 ;  /* 0x009896800000895d */ /* 0x004fea0003900000 */
[----:B------:R-:W2:Y:S02]  /*6d00*/  @!P0 SYNCS.PHASECHK.TRANS64 P0, [R0+URZ], R2 ;  /* 0x00000002000085a7 */ /* 0x000ea400080010ff */
[----:B--2---:R-:W-:Y:S05]  /*6d10*/  @!P0 BRA `(.L_x_117) ;  /* 0xfffffffc00f08947 */ /* 0x004fea000383ffff */
[----:B------:R-:W-:Y:S05]  /*6d20*/  BRA `(.L_x_62) ;  /* 0xffffffc800507947 */ /* 0x000fea000383ffff */
.L_x_66:
[----:B------:R-:W-:-:S07]  /*6d30*/  MOV R0, UR4 ;  /* 0x0000000400007c02 */ /* 0x000fce0008000f00 */
.L_x_118:
[----:B--2---:R2:W4:Y:S02]  /*6d40*/  SYNCS.PHASECHK.TRANS64.TRYWAIT P0, [R0+URZ], R2 ;  /* 0x00000002000075a7 */ /* 0x00452400080011ff */
[----:B----4-:R-:W-:Y:S05]  /*6d50*/  @!P0 NANOSLEEP.SYNCS 0x989680 ;  /* 0x009896800000895d */ /* 0x010fea0003900000 */
[----:B------:R-:W4:Y:S02]  /*6d60*/  @!P0 SYNCS.PHASECHK.TRANS64 P0, [R0+URZ], R2 ;  /* 0x00000002000085a7 */ /* 0x000f2400080010ff */
[----:B----4-:R-:W-:Y:S05]  /*6d70*/  @!P0 BRA `(.L_x_118) ;  /* 0xfffffffc00f08947 */ /* 0x010fea000383ffff */
[----:B------:R-:W-:Y:S05]  /*6d80*/  BRA `(.L_x_119) ;  /* 0xffffffcc002c7947 */ /* 0x000fea000383ffff */
.L_x_67:
[----:B------:R-:W-:-:S07]  /*6d90*/  MOV R0, UR5 ;  /* 0x0000000500007c02 */ /* 0x000fce0008000f00 */
.L_x_120:
[----:B-1----:R1:W2:Y:S02]  /*6da0*/  SYNCS.PHASECHK.TRANS64.TRYWAIT P0, [R0+URZ], R3 ;  /* 0x00000003000075a7 */ /* 0x0022a400080011ff */
[----:B--2---:R-:W-:Y:S05]  /*6db0*/  @!P0 NANOSLEEP.SYNCS 0x989680 ;  /* 0x009896800000895d */ /* 0x004fea0003900000 */
[----:B------:R-:W2:Y:S02]  /*6dc0*/  @!P0 SYNCS.PHASECHK.TRANS64 P0, [R0+URZ], R3 ;  /* 0x00000003000085a7 */ /* 0x000ea400080010ff */
[----:B--2---:R-:W-:Y:S05]  /*6dd0*/  @!P0 BRA `(.L_x_120) ;  /* 0xfffffffc00f08947 */ /* 0x004fea000383ffff */
[----:B------:R-:W-:Y:S05]  /*6de0*/  BRA `(.L_x_121) ;  /* 0xffffffcc00387947 */ /* 0x000fea000383ffff */
.L_x_68:
[----:B------:R-:W-:-:S07]  /*6df0*/  MOV R0, UR5 ;  /* 0x0000000500007c02 */ /* 0x000fce0008000f00 */
.L_x_122:
[----:B-1----:R1:W2:Y:S02]  /*6e00*/  SYNCS.PHASECHK.TRANS64.TRYWAIT P0, [R0+URZ], R3 ;  /* 0x00000003000075a7 */ /* 0x0022a400080011ff */
[----:B--2---:R-:W-:Y:S05]  /*6e10*/  @!P0 NANOSLEEP.SYNCS 0x989680 ;  /* 0x009896800000895d */ /* 0x004fea0003900000 */
[----:B------:R-:W2:Y:S02]  /*6e20*/  @!P0 SYNCS.PHASECHK.TRANS64 P0, [R0+URZ], R3 ;  /* 0x00000003000085a7 */ /* 0x000ea400080010ff */
[----:B--2---:R-:W-:Y:S05]  /*6e30*/  @!P0 BRA `(.L_x_122) ;  /* 0xfffffffc00f08947 */ /* 0x004fea000383ffff */
[----:B------:R-:W-:Y:S05]  /*6e40*/  BRA `(.L_x_123) ;  /* 0xffffffcc00447947 */ /* 0x000fea000383ffff */
.L_x_69:
[----:B-1----:R-:W-:-:S07]  /*6e50*/  MOV R0, UR4 ;  /* 0x0000000400007c02 */ /* 0x002fce0008000f00 */
.L_x_124:
[----:B-1----:R1:W2:Y:S02]  /*6e60*/  SYNCS.PHASECHK.TRANS64.TRYWAIT P0, [R0+URZ], R2 ;  /* 0x00000002000075a7 */ /* 0x0022a400080011ff */
[----:B--2---:R-:W-:Y:S05]  /*6e70*/  @!P0 NANOSLEEP.SYNCS 0x989680 ;  /* 0x009896800000895d */ /* 0x004fea0003900000 */
[----:B------:R-:W2:Y:S02]  /*6e80*/  @!P0 SYNCS.PHASECHK.TRANS64 P0, [R0+URZ], R2 ;  /* 0x00000002000085a7 */ /* 0x000ea400080010ff */
[----:B--2---:R-:W-:Y:S05]  /*6e90*/  @!P0 BRA `(.L_x_124) ;  /* 0xfffffffc00f08947 */ /* 0x004fea000383ffff */
[----:B------:R-:W-:Y:S05]  /*6ea0*/  BRA `(.L_x_125) ;  /* 0xffffffcc00507947 */ /* 0x000fea000383ffff */
.L_x_74:
[----:B---3--:R3:W4:Y:S02]  /*6eb0*/  SYNCS.PHASECHK.TRANS64.TRYWAIT P0, [R7+URZ+0x50], R0 ;  /* 0x00005000070075a7 */ /* 0x00872400080011ff */
[----:B----4-:R-:W-:Y:S05]  /*6ec0*/  @!P0 NANOSLEEP.SYNCS 0x989680 ;  /* 0x009896800000895d */ /* 0x010fea0003900000 */
[----:B------:R-:W4:Y:S02]  /*6ed0*/  @!P0 SYNCS.PHASECHK.TRANS64 P0, [R7+URZ+0x50], R0 ;  /* 0x00005000070085a7 */ /* 0x000f2400080010ff */
[----:B----4-:R-:W-:Y:S05]  /*6ee0*/  @!P0 BRA `(.L_x_74) ;  /* 0xfffffffc00f08947 */ /* 0x010fea000383ffff */
[----:B------:R-:W-:Y:S05]  /*6ef0*/  BRA `(.L_x_126) ;  /* 0xffffffd000647947 */ /* 0x000fea000383ffff */
.L_x_77:
[----:B-1----:R-:W-:Y:S07]  /*6f00*/  MOV R0, UR17 ;  /* 0x0000001100007c02 */ /* 0x002fee0008000f00 */
.L_x_127:
[----:B-1----:R1:W3:Y:S02]  /*6f10*/  SYNCS.PHASECHK.TRANS64.TRYWAIT P2, [R0+URZ+0x48], R7 ;  /* 0x00004807000075a7 */ /* 0x0022e400080411ff */
[----:B---3--:R-:W-:Y:S05]  /*6f20*/  @!P2 NANOSLEEP.SYNCS 0x989680 ;  /* 0x009896800000a95d */ /* 0x008fea0003900000 */
[----:B------:R-:W3:Y:S02]  /*6f30*/  @!P2 SYNCS.PHASECHK.TRANS64 P2, [R0+URZ+0x48], R7 ;  /* 0x000048070000a5a7 */ /* 0x000ee400080410ff */
[----:B---3--:R-:W-:Y:S05]  /*6f40*/  @!P2 BRA `(.L_x_127) ;  /* 0xfffffffc00f0a947 */ /* 0x008fea000383ffff */
[----:B------:R-:W-:Y:S05]  /*6f50*/  BRA `(.L_x_76) ;  /* 0xffffffd400c47947 */ /* 0x000fea000383ffff */
.L_x_80:
[----:B-1----:R-:W-:Y:S07]  /*6f60*/  MOV R0, UR17 ;  /* 0x0000001100007c02 */ /* 0x002fee0008000f00 */
.L_x_128:
[----:B-1----:R1:W3:Y:S02]  /*6f70*/  SYNCS.PHASECHK.TRANS64.TRYWAIT P0, [R0+URZ+0x38], R6 ;  /* 0x00003806000075a7 */ /* 0x0022e400080011ff */
[----:B---3--:R-:W-:Y:S05]  /*6f80*/  @!P0 NANOSLEEP.SYNCS 0x989680 ;  /* 0x009896800000895d */ /* 0x008fea0003900000 */
[----:B------:R-:W3:Y:S02]  /*6f90*/  @!P0 SYNCS.PHASECHK.TRANS64 P0, [R0+URZ+0x38], R6 ;  /* 0x00003806000085a7 */ /* 0x000ee400080010ff */
[----:B---3--:R-:W-:Y:S05]  /*6fa0*/  @!P0 BRA `(.L_x_128) ;  /* 0xfffffffc00f08947 */ /* 0x008fea000383ffff */
[----:B------:R-:W-:Y:S05]  /*6fb0*/  BRA `(.L_x_129) ;  /* 0xffffffd800147947 */ /* 0x000fea000383ffff */
.L_x_83:
[----:B---3--:R3:W1:Y:S02]  /*6fc0*/  SYNCS.PHASECHK.TRANS64.TRYWAIT P0, [R3+URZ+0x50], R0 ;  /* 0x00005000030075a7 */ /* 0x00866400080011ff */
[----:B-1----:R-:W-:Y:S05]  /*6fd0*/  @!P0 NANOSLEEP.SYNCS 0x989680 ;  /* 0x009896800000895d */ /* 0x002fea0003900000 */
[----:B------:R-:W1:Y:S02]  /*6fe0*/  @!P0 SYNCS.PHASECHK.TRANS64 P0, [R3+URZ+0x50], R0 ;  /* 0x00005000030085a7 */ /* 0x000e6400080010ff */
[----:B-1----:R-:W-:Y:S05]  /*6ff0*/  @!P0 BRA `(.L_x_83) ;  /* 0xfffffffc00f08947 */ /* 0x002fea000383ffff */
[----:B------:R-:W-:Y:S05]  /*7000*/  BRA `(.L_x_130) ;  /* 0xffffffdc00607947 */ /* 0x000fea000383ffff */
.L_x_94:
[----:B-1----:R-:W-:Y:S04]  /*7010*/  MOV R0, UR44 ;  /* 0x0000002c00007c02 */ /* 0x002fe80008000f00 */
[----:B------:R1:W2:Y:S03]  /*7020*/  SYNCS.PHASECHK.TRANS64.TRYWAIT P1, [R0+URZ+0x30], R4 ;  /* 0x00003004000075a7 */ /* 0x0002a600080211ff */
[----:B--2---:R-:W-:Y:S05]  /*7030*/  @!P1 NANOSLEEP.SYNCS 0x989680 ;  /* 0x009896800000995d */ /* 0x004fea0003900000 */
[----:B------:R-:W2:Y:S02]  /*7040*/  @!P1 SYNCS.PHASECHK.TRANS64 P1, [R0+URZ+0x30], R4 ;  /* 0x00003004000095a7 */ /* 0x000ea400080210ff */
[----:B--2---:R-:W-:Y:S05]  /*7050*/  @!P1 BRA `(.L_x_94) ;  /* 0xfffffffc00ec9947 */ /* 0x004fea000383ffff */
[----:B------:R-:W-:Y:S05]  /*7060*/  BRA `(.L_x_93) ;  /* 0xffffffe800b07947 */ /* 0x000fea000383ffff */
.L_x_96:
[----:B------:R1:W1:Y:S02]  /*7070*/  SYNCS.PHASECHK.TRANS64.TRYWAIT P1, [R22+URZ+0x70], R3 ;  /* 0x00007003160075a7 */ /* 0x00026400080211ff */
[----:B-1----:R-:W-:Y:S05]  /*7080*/  @!P1 NANOSLEEP.SYNCS 0x989680 ;  /* 0x009896800000995d */ /* 0x002fea0003900000 */
[----:B------:R-:W1:Y:S02]  /*7090*/  @!P1 SYNCS.PHASECHK.TRANS64 P1, [R22+URZ+0x70], R3 ;  /* 0x00007003160095a7 */ /* 0x000e6400080210ff */
[----:B-1----:R-:W-:Y:S05]  /*70a0*/  @!P1 BRA `(.L_x_96) ;  /* 0xfffffffc00f09947 */ /* 0x002fea000383ffff */
[----:B------:R-:W-:Y:S05]  /*70b0*/  BRA `(.L_x_95) ;  /* 0xffffffe800ec7947 */ /* 0x000fea000383ffff */
        .weak           $__internal_0_$__cuda_sm10x_tcgen05_guardrail_trap_col_being_dealloced_not_returned_by_alloc
        .type           $__internal_0_$__cuda_sm10x_tcgen05_guardrail_trap_col_being_dealloced_not_returned_by_alloc,@function
        .size           $__internal_0_$__cuda_sm10x_tcgen05_guardrail_trap_col_being_dealloced_not_returned_by_alloc,($__internal_1_$__cuda_sm10x_tcgen05_guardrail_trap_phase_invalid_during_alloc - $__internal_0_$__cuda_sm10x_tcgen05_guardrail_trap_col_being_dealloced_not_returned_by_alloc)
$__internal_0_$__cuda_sm10x_tcgen05_guardrail_trap_col_being_dealloced_not_returned_by_alloc:
[----:B------:R-:W-:Y:S05]  /*70c0*/  BPT.TRAP 0x1 ;  /* 0x000000040000795c */ /* 0x000fea0000300000 */
[----:B------:R-:W-:-:S04]  /*70d0*/  HFMA2 R3, -RZ, RZ, 0, 0 ;  /* 0x00000000ff037431 */ /* 0x000fc800000001ff */
[----:B------:R-:W-:Y:S05]  /*70e0*/  RET.REL.NODEC R2 `(_ZN7cutlass13device_kernelINS_4gemm6kernel13GemmUniversalIN4cute5tupleIJiiiiEEENS1_10collective13CollectiveMmaINS1_35MainloopSm100TmaUmmaWarpSpecializedILi3ELi2ELi4ENS5_IJNS4_1CILi2EEESB_NSA_ILi1EEEEEEEENS5_IJNSA_ILi64EEESF_NSA_ILi128EEEEEENS_12float_e5m2_tENS5_IJlSC_lEEESI_SJ_NS4_8TiledMMAINS4_8MMA_AtomIJNS4_10MMA_TraitsINS4_19SM100_MMA_F8F6F4_SSEJSI_SI_fSF_SF_NS4_17integral_constantINS4_4UMMA5MajorELSQ_0EEESR_NSO_INSP_7ScaleInELSS_0EEEST_EEEEEENS4_6LayoutINS5_IJSC_SC_SC_EEENS5_IJNSA_ILi0EEESY_SY_EEEEENS5_IJNS4_10UnderscoreES11_S11_EEEEENS4_23SM90_TMA_LOAD_MULTICASTENS4_14ComposedLayoutINS4_7SwizzleILi3ELi4ELi3EEENS4_18smem_ptr_flag_bitsILi8EEENSW_INS5_IJNSA_ILi8EEESG_EEENS5_IJSG_SC_EEEEEEEvNS4_8identityES14_S1E_vS1F_EENS_8epilogue10collective18CollectiveEpilogueINS1H_23Sm100TmaWarpSpecializedILi1ELi1ELi32ELb0ELb0EEEJSH_NS5_IJNSW_ISF_SC_EES1M_EEESI_SJ_SI_SJ_NS1H_6fusion15FusionCallbacksIS1L_NS1O_17LinearCombinationISI_fSI_fLNS_15FloatRoundStyleE2EEESH_S1N_JEEENS4_5SM1004TMEM4LOAD26SM100_TMEM_LOAD_16dp32b32xENS4_13SM90_TMA_LOADENS15_INS16_ILi2ELi4ELi3EEES19_NSW_INS5_IJS1A_SF_EEENS5_IJSF_SC_EEEEEEENS4_39AutoVectorizingCopyWithAssumedAlignmentILi128EEENS4_14SM90_TMA_STOREES23_S25_S25_EEEvvEEEEvNT_6ParamsE) ;  /* 0xffffff8c02c47950 */ /* 0x000fea0003c3ffff */
        .weak           $__internal_1_$__cuda_sm10x_tcgen05_guardrail_trap_phase_invalid_during_alloc
        .type           $__internal_1_$__cuda_sm10x_tcgen05_guardrail_trap_phase_invalid_during_alloc,@function
        .size           $__internal_1_$__cuda_sm10x_tcgen05_guardrail_trap_phase_invalid_during_alloc,($__internal_2_$__cuda_sm10x_tcgen05_guardrail_trap_unallocated_columns_being_dealloced - $__internal_1_$__cuda_sm10x_tcgen05_guardrail_trap_phase_invalid_during_alloc)
$__internal_1_$__cuda_sm10x_tcgen05_guardrail_trap_phase_invalid_during_alloc:
[----:B------:R-:W-:Y:S05]  /*70f0*/  BPT.TRAP 0x1 ;  /* 0x000000040000795c */ /* 0x000fea0000300000 */
[----:B------:R-:W-:-:S04]  /*7100*/  MOV R5, 0x0 ;  /* 0x0000000000057802 */ /* 0x000fc80000000f00 */
[----:B------:R-:W-:Y:S05]  /*7110*/  RET.REL.NODEC R4 `(_ZN7cutlass13device_kernelINS_4gemm6kernel13GemmUniversalIN4cute5tupleIJiiiiEEENS1_10collective13CollectiveMmaINS1_35MainloopSm100TmaUmmaWarpSpecializedILi3ELi2ELi4ENS5_IJNS4_1CILi2EEESB_NSA_ILi1EEEEEEEENS5_IJNSA_ILi64EEESF_NSA_ILi128EEEEEENS_12float_e5m2_tENS5_IJlSC_lEEESI_SJ_NS4_8TiledMMAINS4_8MMA_AtomIJNS4_10MMA_TraitsINS4_19SM100_MMA_F8F6F4_SSEJSI_SI_fSF_SF_NS4_17integral_constantINS4_4UMMA5MajorELSQ_0EEESR_NSO_INSP_7ScaleInELSS_0EEEST_EEEEEENS4_6LayoutINS5_IJSC_SC_SC_EEENS5_IJNSA_ILi0EEESY_SY_EEEEENS5_IJNS4_10UnderscoreES11_S11_EEEEENS4_23SM90_TMA_LOAD_MULTICASTENS4_14ComposedLayoutINS4_7SwizzleILi3ELi4ELi3EEENS4_18smem_ptr_flag_bitsILi8EEENSW_INS5_IJNSA_ILi8EEESG_EEENS5_IJSG_SC_EEEEEEEvNS4_8identityES14_S1E_vS1F_EENS_8epilogue10collective18CollectiveEpilogueINS1H_23Sm100TmaWarpSpecializedILi1ELi1ELi32ELb0ELb0EEEJSH_NS5_IJNSW_ISF_SC_EES1M_EEESI_SJ_SI_SJ_NS1H_6fusion15FusionCallbacksIS1L_NS1O_17LinearCombinationISI_fSI_fLNS_15FloatRoundStyleE2EEESH_S1N_JEEENS4_5SM1004TMEM4LOAD26SM100_TMEM_LOAD_16dp32b32xENS4_13SM90_TMA_LOADENS15_INS16_ILi2ELi4ELi3EEES19_NSW_INS5_IJS1A_SF_EEENS5_IJSF_SC_EEEEEEENS4_39AutoVectorizingCopyWithAssumedAlignmentILi128EEENS4_14SM90_TMA_STOREES23_S25_S25_EEEvvEEEEvNT_6ParamsE) ;  /* 0xffffff8c04b87950 */ /* 0x000fea0003c3ffff */
        .weak           $__internal_2_$__cuda_sm10x_tcgen05_guardrail_trap_unallocated_columns_being_dealloced
        .type           $__internal_2_$__cuda_sm10x_tcgen05_guardrail_trap_unallocated_columns_being_dealloced,@function
        .size           $__internal_2_$__cuda_sm10x_tcgen05_guardrail_trap_unallocated_columns_being_dealloced,(.L_x_132 - $__internal_2_$__cuda_sm10x_tcgen05_guardrail_trap_unallocated_columns_being_dealloced)
$__internal_2_$__cuda_sm10x_tcgen05_guardrail_trap_unallocated_columns_being_dealloced:
[----:B------:R-:W-:Y:S05]  /*7120*/  BPT.TRAP 0x1 ;  /* 0x000000040000795c */ /* 0x000fea0000300000 */
[----:B------:R-:W-:-:S04]  /*7130*/  HFMA2 R3, -RZ, RZ, 0, 0 ;  /* 0x00000000ff037431 */ /* 0x000fc800000001ff */
[----:B------:R-:W-:Y:S05]  /*7140*/  RET.REL.NODEC R2 `(_ZN7cutlass13device_kernelINS_4gemm6kernel13GemmUniversalIN4cute5tupleIJiiiiEEENS1_10collective13CollectiveMmaINS1_35MainloopSm100TmaUmmaWarpSpecializedILi3ELi2ELi4ENS5_IJNS4_1CILi2EEESB_NSA_ILi1EEEEEEEENS5_IJNSA_ILi64EEESF_NSA_ILi128EEEEEENS_12float_e5m2_tENS5_IJlSC_lEEESI_SJ_NS4_8TiledMMAINS4_8MMA_AtomIJNS4_10MMA_TraitsINS4_19SM100_MMA_F8F6F4_SSEJSI_SI_fSF_SF_NS4_17integral_constantINS4_4UMMA5MajorELSQ_0EEESR_NSO_INSP_7ScaleInELSS_0EEEST_EEEEEENS4_6LayoutINS5_IJSC_SC_SC_EEENS5_IJNSA_ILi0EEESY_SY_EEEEENS5_IJNS4_10UnderscoreES11_S11_EEEEENS4_23SM90_TMA_LOAD_MULTICASTENS4_14ComposedLayoutINS4_7SwizzleILi3ELi4ELi3EEENS4_18smem_ptr_flag_bitsILi8EEENSW_INS5_IJNSA_ILi8EEESG_EEENS5_IJSG_SC_EEEEEEEvNS4_8identityES14_S1E_vS1F_EENS_8epilogue10collective18CollectiveEpilogueINS1H_23Sm100TmaWarpSpecializedILi1ELi1ELi32ELb0ELb0EEEJSH_NS5_IJNSW_ISF_SC_EES1M_EEESI_SJ_SI_SJ_NS1H_6fusion15FusionCallbacksIS1L_NS1O_17LinearCombinationISI_fSI_fLNS_15FloatRoundStyleE2EEESH_S1N_JEEENS4_5SM1004TMEM4LOAD26SM100_TMEM_LOAD_16dp32b32xENS4_13SM90_TMA_LOADENS15_INS16_ILi2ELi4ELi3EEES19_NSW_INS5_IJS1A_SF_EEENS5_IJSF_SC_EEEEEEENS4_39AutoVectorizingCopyWithAssumedAlignmentILi128EEENS4_14SM90_TMA_STOREES23_S25_S25_EEEvvEEEEvNT_6ParamsE) ;  /* 0xffffff8c02ac7950 */ /* 0x000fea0003c3ffff */
.L_x_131:
[----:B------:R-:W-:-:S00]  /*7150*/  BRA `(.L_x_131) ;  /* 0xfffffffc00fc7947 */ /* 0x000fc0000383ffff */
[----:B------:R-:W-:-:S00]  /*7160*/  NOP ;  /* 0x0000000000007918 */ /* 0x000fc00000000000 */
        /* <DEDUP_REMOVED lines=9> */
.L_x_132:


//--------------------- .nv.global.init           --------------------------
	.section	.nv.global.init,"aw",@progbits
.nv.global.init:
	.type		$str$27,@object
	.size		$str$27,($str$28 - $str$27)
$str$27:
        /*0000*/ 	.byte	0x28, 0x61, 0x64, 0x64, 0x72, 0x65, 0x73, 0x73, 0x20, 0x26, 0x20, 0x6d, 0x61, 0x73, 0x6b, 0x29
        /*0010*/ 	.byte	0x20, 0x3d, 0x3d, 0x20, 0x30, 0x00
	.type		$str$28,@object
	.size		$str$28,($str$26 - $str$28)
$str$28:
        /*0016*/ 	.byte	0x2f, 0x74, 0x6d, 0x70, 0x2f, 0x63, 0x75, 0x74, 0x6c, 0x61, 0x73, 0x73, 0x5f, 0x73, 0x77, 0x65
        /*0026*/ 	.byte	0x65, 0x70, 0x5f, 0x73, 0x72, 0x63, 0x2f, 0x69, 0x6e, 0x63, 0x6c, 0x75, 0x64, 0x65, 0x2f, 0x63
        /*0036*/ 	.byte	0x75, 0x74, 0x65, 0x2f, 0x70, 0x6f, 0x69, 0x6e, 0x74, 0x65, 0x72, 0x5f, 0x66, 0x6c, 0x61, 0x67
        /*0046*/ 	.byte	0x67, 0x65, 0x64, 0x2e, 0x68, 0x70, 0x70, 0x00
	.type		$str$26,@object
	.size		$str$26,($str$25 - $str$26)
$str$26:
        /*004e*/ 	.byte	0x2f, 0x74, 0x6d, 0x70, 0x2f, 0x63, 0x75, 0x74, 0x6c, 0x61, 0x73, 0x73, 0x5f, 0x73, 0x77, 0x65
        /*005e*/ 	.byte	0x65, 0x70, 0x5f, 0x73, 0x72, 0x63, 0x2f, 0x69, 0x6e, 0x63, 0x6c, 0x75, 0x64, 0x65, 0x2f, 0x63
        /*006e*/ 	.byte	0x75, 0x74, 0x65, 0x2f, 0x61, 0x74, 0x6f, 0x6d, 0x2f, 0x63, 0x6f, 0x70, 0x79, 0x5f, 0x74, 0x72
        /*007e*/ 	.byte	0x61, 0x69, 0x74, 0x73, 0x5f, 0x73, 0x6d, 0x31, 0x30, 0x30, 0x2e, 0x68, 0x70, 0x70, 0x00
	.type		$str$25,@object
	.size		$str$25,(__unnamed_1 - $str$25)
$str$25:
        /*008d*/ 	.byte	0x28, 0x28, 0x75, 0x69, 0x6e, 0x74, 0x33, 0x32, 0x5f, 0x74, 0x28, 0x74, 0x68, 0x72, 0x65, 0x61
        /*009d*/ 	.byte	0x64, 0x49, 0x64, 0x78, 0x2e, 0x78, 0x29, 0x20, 0x2f, 0x20, 0x33, 0x32, 0x29, 0x20, 0x25, 0x20
        /*00ad*/ 	.byte	0x34, 0x29, 0x20, 0x3d, 0x3d, 0x20, 0x28, 0x28, 0x28, 0x74, 0x6d, 0x65, 0x6d, 0x5f, 0x61, 0x64
        /*00bd*/ 	.byte	0x64, 0x72, 0x20, 0x3e, 0x3e, 0x20, 0x31, 0x36, 0x29, 0x20, 0x2f, 0x20, 0x33, 0x32, 0x29, 0x20
        /*00cd*/ 	.byte	0x25, 0x20, 0x34, 0x29, 0x00
	.type		__unnamed_1,@object
	.size		__unnamed_1,(__unnamed_2 - __unnamed_1)
__unnamed_1:
        /*00d2*/ 	.byte	0x61, 0x75, 0x74, 0x6f, 0x20, 0x63, 0x75, 0x74, 0x65, 0x3a, 0x3a, 0x61, 0x73, 0x5f, 0x70, 0x6f
        /* <DEDUP_REMOVED lines=24> */
        /*0262*/ 	.byte	0x3c, 0x34, 0x30, 0x39, 0x36, 0x3e, 0x3e, 0x3e, 0x3e, 0x5d, 0x00
	.type		__unnamed_2,@object
	.size		__unnamed_2,(.L_2 - __unnamed_2)
__unnamed_2:
        /* <DEDUP_REMOVED lines=40> */
        /*04ed*/ 	.byte	0x74, 0x65, 0x3a, 0x3a, 0x43, 0x3c, 0x30, 0x3e, 0x3e, 0x3e, 0x3e, 0x5d, 0x00
.L_2:


//--------------------- .nv.shared._ZN7cutlass13device_kernelINS_4gemm6kernel13GemmUniversalIN4cute5tupleIJiiiiEEENS1_10collective13CollectiveMmaINS1_35MainloopSm100TmaUmmaWarpSpecializedILi3ELi2ELi4ENS5_IJNS4_1CILi2EEESB_NSA_ILi1EEEEEEEENS5_IJNSA_ILi64EEESF_NSA_ILi128EEEEEENS_12float_e5m2_tENS5_IJlSC_lEEESI_SJ_NS4_8TiledMMAINS4_8MMA_AtomIJNS4_10MMA_TraitsINS4_19SM100_MMA_F8F6F4_SSEJSI_SI_fSF_SF_NS4_17integral_constantINS4_4UMMA5MajorELSQ_0EEESR_NSO_INSP_7ScaleInELSS_0EEEST_EEEEEENS4_6LayoutINS5_IJSC_SC_SC_EEENS5_IJNSA_ILi0EEESY_SY_EEEEENS5_IJNS4_10UnderscoreES11_S11_EEEEENS4_23SM90_TMA_LOAD_MULTICASTENS4_14ComposedLayoutINS4_7SwizzleILi3ELi4ELi3EEENS4_18smem_ptr_flag_bitsILi8EEENSW_INS5_IJNSA_ILi8EEESG_EEENS5_IJSG_SC_EEEEEEEvNS4_8identityES14_S1E_vS1F_EENS_8epilogue10collective18CollectiveEpilogueINS1H_23Sm100TmaWarpSpecializedILi1ELi1ELi32ELb0ELb0EEEJSH_NS5_IJNSW_ISF_SC_EES1M_EEESI_SJ_SI_SJ_NS1H_6fusion15FusionCallbacksIS1L_NS1O_17LinearCombinationISI_fSI_fLNS_15FloatRoundStyleE2EEESH_S1N_JEEENS4_5SM1004TMEM4LOAD26SM100_TMEM_LOAD_16dp32b32xENS4_13SM90_TMA_LOADENS15_INS16_ILi2ELi4ELi3EEES19_NSW_INS5_IJS1A_SF_EEENS5_IJSF_SC_EEEEEEENS4_39AutoVectorizingCopyWithAssumedAlignmentILi128EEENS4_14SM90_TMA_STOREES23_S25_S25_EEEvvEEEEvNT_6ParamsE --------------------------
	.section	.nv.shared._ZN7cutlass13device_kernelINS_4gemm6kernel13GemmUniversalIN4cute5tupleIJiiiiEEENS1_10collective13CollectiveMmaINS1_35MainloopSm100TmaUmmaWarpSpecializedILi3ELi2ELi4ENS5_IJNS4_1CILi2EEESB_NSA_ILi1EEEEEEEENS5_IJNSA_ILi64EEESF_NSA_ILi128EEEEEENS_12float_e5m2_tENS5_IJlSC_lEEESI_SJ_NS4_8TiledMMAINS4_8MMA_AtomIJNS4_10MMA_TraitsINS4_19SM100_MMA_F8F6F4_SSEJSI_SI_fSF_SF_NS4_17integral_constantINS4_4UMMA5MajorELSQ_0EEESR_NSO_INSP_7ScaleInELSS_0EEEST_EEEEEENS4_6LayoutINS5_IJSC_SC_SC_EEENS5_IJNSA_ILi0EEESY_SY_EEEEENS5_IJNS4_10UnderscoreES11_S11_EEEEENS4_23SM90_TMA_LOAD_MULTICASTENS4_14ComposedLayoutINS4_7SwizzleILi3ELi4ELi3EEENS4_18smem_ptr_flag_bitsILi8EEENSW_INS5_IJNSA_ILi8EEESG_EEENS5_IJSG_SC_EEEEEEEvNS4_8identityES14_S1E_vS1F_EENS_8epilogue10collective18CollectiveEpilogueINS1H_23Sm100TmaWarpSpecializedILi1ELi1ELi32ELb0ELb0EEEJSH_NS5_IJNSW_ISF_SC_EES1M_EEESI_SJ_SI_SJ_NS1H_6fusion15FusionCallbacksIS1L_NS1O_17LinearCombinationISI_fSI_fLNS_15FloatRoundStyleE2EEESH_S1N_JEEENS4_5SM1004TMEM4LOAD26SM100_TMEM_LOAD_16dp32b32xENS4_13SM90_TMA_LOADENS15_INS16_ILi2ELi4ELi3EEES19_NSW_INS5_IJS1A_SF_EEENS5_IJSF_SC_EEEEEEENS4_39AutoVectorizingCopyWithAssumedAlignmentILi128EEENS4_14SM90_TMA_STOREES23_S25_S25_EEEvvEEEEvNT_6ParamsE,"aw",@nobits
	.sectionflags	@""
	.align	16
	.zero		1024


//--------------------- .nv.shared.reserved.0     --------------------------
	.section	.nv.shared.reserved.0,"aw",@nobits
	.weak		__nv_reservedSMEM_offset_0_alias
	.size		__nv_reservedSMEM_offset_0_alias, 0, 64
	.other		__nv_reservedSMEM_offset_0_alias,@"STO_CUDA_RESERVED_SHARED STV_DEFAULT"
__nv_reservedSMEM_offset_0_alias:
	.zero		0
.nv.shared.reserved.0:
	.zero		64
	.weak		__nv_reservedSMEM_tcgen05_partition
	.type		__nv_reservedSMEM_tcgen05_partition,@object
	.size		__nv_reservedSMEM_tcgen05_partition,(.L_0 - __nv_reservedSMEM_tcgen05_partition)
__nv_reservedSMEM_tcgen05_partition:
	.zero		32
.L_0:


//--------------------- .nv.global                --------------------------
	.section	.nv.global,"aw",@nobits
.nv.global:
	.type		_ZN39_INTERNAL_3c1615ba_4_k_cu_5dea50cc_96424cute1_E,@object
	.size		_ZN39_INTERNAL_3c1615ba_4_k_cu_5dea50cc_96424cute1_E,(_ZN39_INTERNAL_3c1615ba_4_k_cu_5dea50cc_96424cuda3std3__45__cpo6cbeginE - _ZN39_INTERNAL_3c1615ba_4_k_cu_5dea50cc_96424cute1_E)
_ZN39_INTERNAL_3c1615ba_4_k_cu_5dea50cc_96424cute1_E:
	.zero		1
	.type		_ZN39_INTERNAL_3c1615ba_4_k_cu_5dea50cc_96424cuda3std3__45__cpo6cbeginE,@object
	.size		_ZN39_INTERNAL_3c1615ba_4_k_cu_5dea50cc_96424cuda3std3__45__cpo6cbeginE,(_ZN39_INTERNAL_3c1615ba_4_k_cu_5dea50cc_96424cuda3std3__48in_placeE - _ZN39_INTERNAL_3c1615ba_4_k_cu_5dea50cc_96424cuda3std3__45__cpo6cbeginE)
_ZN39_INTERNAL_3c1615ba_4_k_cu_5dea50cc_96424cuda3std3__45__cpo6cbeginE:
	.zero		1
	.type		_ZN39_INTERNAL_3c1615ba_4_k_cu_5dea50cc_96424cuda3std3__48in_placeE,@object
	.size		_ZN39_INTERNAL_3c1615ba_4_k_cu_5dea50cc_96424cuda3std3__48in_placeE,(_ZN39_INTERNAL_3c1615ba_4_k_cu_5dea50cc_96424cuda3std6ranges3__45__cpo9iter_moveE - _ZN39_INTERNAL_3c1615ba_4_k_cu_5dea50cc_96424cuda3std3__48in_placeE)
_ZN39_INTERNAL_3c1615ba_4_k_cu_5dea50cc_96424cuda3std3__48in_placeE:
	.zero		1
	.type		_ZN39_INTERNAL_3c1615ba_4_k_cu_5dea50cc_96424cuda3std6ranges3__45__cpo9iter_moveE,@object
	.size		_ZN39_INTERNAL_3c1615ba_4_k_cu_5dea50cc_96424cuda3std6ranges3__45__cpo9iter_moveE,(_ZN39_INTERNAL_3c1615ba_4_k_cu_5dea50cc_96424cuda3std3__45__cpo5beginE - _ZN39_INTERNAL_3c1615ba_4_k_cu_5dea50cc_96424cuda3std6ranges3__45__cpo9iter_moveE)
_ZN39_INTERNAL_3c1615ba_4_k_cu_5dea50cc_96424cuda3std6ranges3__45__cpo9iter_moveE:
	.zero		1
	.type		_ZN39_INTERNAL_3c1615ba_4_k_cu_5dea50cc_96424cuda3std3__45__cpo5beginE,@object
	.size		_ZN39_INTERNAL_3c1615ba_4_k_cu_5dea50cc_96424cuda3std3__45__cpo5beginE,(_ZN39_INTERNAL_3c1615ba_4_k_cu_5dea50cc_96424cuda3std3__441_GLOBAL__N__3c1615ba_4_k_cu_5dea50cc_96426ignoreE - _ZN39_INTERNAL_3c1615ba_4_k_cu_5dea50cc_96424cuda3std3__45__cpo5beginE)
_ZN39_INTERNAL_3c1615ba_4_k_cu_5dea50cc_96424cuda3std3__45__cpo5beginE:
	.zero		1
	.type		_ZN39_INTERNAL_3c1615ba_4_k_cu_5dea50cc_96424cuda3std3__441_GLOBAL__N__3c1615ba_4_k_cu_5dea50cc_96426ignoreE,@object
	.size		_ZN39_INTERNAL_3c1615ba_4_k_cu_5dea50cc_96424cuda3std3__441_GLOBAL__N__3c1615ba_4_k_cu_5dea50cc_96426ignoreE,(_ZN39_INTERNAL_3c1615ba_4_k_cu_5dea50cc_96424cute7productE - _ZN39_INTERNAL_3c1615ba_4_k_cu_5dea50cc_96424cuda3std3__441_GLOBAL__N__3c1615ba_4_k_cu_5dea50cc_96426ignoreE)
_ZN39_INTERNAL_3c1615ba_4_k_cu_5dea50cc_96424cuda3std3__441_GLOBAL__N__3c1615ba_4_k_cu_5dea50cc_96426ignoreE:
	.zero		1
	.type		_ZN39_INTERNAL_3c1615ba_4_k_cu_5dea50cc_96424cute7productE,@object
	.size		_ZN39_INTERNAL_3c1615ba_4_k_cu_5dea50cc_96424cute7productE,(_ZN39_INTERNAL_3c1615ba_4_k_cu_5dea50cc_96424cuda3std3__45__cpo3endE - _ZN39_INTERNAL_3c1615ba_4_k_cu_5dea50cc_96424cute7productE)
_ZN39_INTERNAL_3c1615ba_4_k_cu_5dea50cc_96424cute7productE:
	.zero		1
	.type		_ZN39_INTERNAL_3c1615ba_4_k_cu_5dea50cc_96424cuda3std3__45__cpo3endE,@object
	.size		_ZN39_INTERNAL_3c1615ba_4_k_cu_5dea50cc_96424cuda3std3__45__cpo3endE,(_ZN39_INTERNAL_3c1615ba_4_k_cu_5dea50cc_96424cuda3std3__419piecewise_constructE - _ZN39_INTERNAL_3c1615ba_4_k_cu_5dea50cc_96424cuda3std3__45__cpo3endE)
_ZN39_INTERNAL_3c1615ba_4_k_cu_5dea50cc_96424cuda3std3__45__cpo3endE:
	.zero		1
	.type		_ZN39_INTERNAL_3c1615ba_4_k_cu_5dea50cc_96424cuda3std3__419piecewise_constructE,@object
	.size		_ZN39_INTERNAL_3c1615ba_4_k_cu_5dea50cc_96424cuda3std3__419piecewise_constructE,(_ZN39_INTERNAL_3c1615ba_4_k_cu_5dea50cc_96424cuda3std3__45__cpo4cendE - _ZN39_INTERNAL_3c1615ba_4_k_cu_5dea50cc_96424cuda3std3__419piecewise_constructE)
_ZN39_INTERNAL_3c1615ba_4_k_cu_5dea50cc_96424cuda3std3__419piecewise_constructE:
	.zero		1
	.type		_ZN39_INTERNAL_3c1615ba_4_k_cu_5dea50cc_96424cuda3std3__45__cpo4cendE,@object
	.size		_ZN39_INTERNAL_3c1615ba_4_k_cu_5dea50cc_96424cuda3std3__45__cpo4cendE,(_ZN39_INTERNAL_3c1615ba_4_k_cu_5dea50cc_96424cuda3std6ranges3__45__cpo4swapE - _ZN39_INTERNAL_3c1615ba_4_k_cu_5dea50cc_96424cuda3std3__45__cpo4cendE)
_ZN39_INTERNAL_3c1615ba_4_k_cu_5dea50cc_96424cuda3std3__45__cpo4cendE:
	.zero		1
	.type		_ZN39_INTERNAL_3c1615ba_4_k_cu_5dea50cc_96424cuda3std6ranges3__45__cpo4swapE,@object
	.size		_ZN39_INTERNAL_3c1615ba_4_k_cu_5dea50cc_96424cuda3std6ranges3__45__cpo4swapE,(.L_10 - _ZN39_INTERNAL_3c1615ba_4_k_cu_5dea50cc_96424cuda3std6ranges3__45__cpo4swapE)
_ZN39_INTERNAL_3c1615ba_4_k_cu_5dea50cc_96424cuda3std6ranges3__45__cpo4swapE:
	.zero		1
.L_10:


//--------------------- .nv.constant0._ZN7cutlass13device_kernelINS_4gemm6kernel13GemmUniversalIN4cute5tupleIJiiiiEEENS1_10collective13CollectiveMmaINS1_35MainloopSm100TmaUmmaWarpSpecializedILi3ELi2ELi4ENS5_IJNS4_1CILi2EEESB_NSA_ILi1EEEEEEEENS5_IJNSA_ILi64EEESF_NSA_ILi128EEEEEENS_12float_e5m2_tENS5_IJlSC_lEEESI_SJ_NS4_8TiledMMAINS4_8MMA_AtomIJNS4_10MMA_TraitsINS4_19SM100_MMA_F8F6F4_SSEJSI_SI_fSF_SF_NS4_17integral_constantINS4_4UMMA5MajorELSQ_0EEESR_NSO_INSP_7ScaleInELSS_0EEEST_EEEEEENS4_6LayoutINS5_IJSC_SC_SC_EEENS5_IJNSA_ILi0EEESY_SY_EEEEENS5_IJNS4_10UnderscoreES11_S11_EEEEENS4_23SM90_TMA_LOAD_MULTICASTENS4_14ComposedLayoutINS4_7SwizzleILi3ELi4ELi3EEENS4_18smem_ptr_flag_bitsILi8EEENSW_INS5_IJNSA_ILi8EEESG_EEENS5_IJSG_SC_EEEEEEEvNS4_8identityES14_S1E_vS1F_EENS_8epilogue10collective18CollectiveEpilogueINS1H_23Sm100TmaWarpSpecializedILi1ELi1ELi32ELb0ELb0EEEJSH_NS5_IJNSW_ISF_SC_EES1M_EEESI_SJ_SI_SJ_NS1H_6fusion15FusionCallbacksIS1L_NS1O_17LinearCombinationISI_fSI_fLNS_15FloatRoundStyleE2EEESH_S1N_JEEENS4_5SM1004TMEM4LOAD26SM100_TMEM_LOAD_16dp32b32xENS4_13SM90_TMA_LOADENS15_INS16_ILi2ELi4ELi3EEES19_NSW_INS5_IJS1A_SF_EEENS5_IJSF_SC_EEEEEEENS4_39AutoVectorizingCopyWithAssumedAlignmentILi128EEENS4_14SM90_TMA_STOREES23_S25_S25_EEEvvEEEEvNT_6ParamsE --------------------------
	.section	.nv.constant0._ZN7cutlass13device_kernelINS_4gemm6kernel13GemmUniversalIN4cute5tupleIJiiiiEEENS1_10collective13CollectiveMmaINS1_35MainloopSm100TmaUmmaWarpSpecializedILi3ELi2ELi4ENS5_IJNS4_1CILi2EEESB_NSA_ILi1EEEEEEEENS5_IJNSA_ILi64EEESF_NSA_ILi128EEEEEENS_12float_e5m2_tENS5_IJlSC_lEEESI_SJ_NS4_8TiledMMAINS4_8MMA_AtomIJNS4_10MMA_TraitsINS4_19SM100_MMA_F8F6F4_SSEJSI_SI_fSF_SF_NS4_17integral_constantINS4_4UMMA5MajorELSQ_0EEESR_NSO_INSP_7ScaleInELSS_0EEEST_EEEEEENS4_6LayoutINS5_IJSC_SC_SC_EEENS5_IJNSA_ILi0EEESY_SY_EEEEENS5_IJNS4_10UnderscoreES11_S11_EEEEENS4_23SM90_TMA_LOAD_MULTICASTENS4_14ComposedLayoutINS4_7SwizzleILi3ELi4ELi3EEENS4_18smem_ptr_flag_bitsILi8EEENSW_INS5_IJNSA_ILi8EEESG_EEENS5_IJSG_SC_EEEEEEEvNS4_8identityES14_S1E_vS1F_EENS_8epilogue10collective18CollectiveEpilogueINS1H_23Sm100TmaWarpSpecializedILi1ELi1ELi32ELb0ELb0EEEJSH_NS5_IJNSW_ISF_SC_EES1M_EEESI_SJ_SI_SJ_NS1H_6fusion15FusionCallbacksIS1L_NS1O_17LinearCombinationISI_fSI_fLNS_15FloatRoundStyleE2EEESH_S1N_JEEENS4_5SM1004TMEM4LOAD26SM100_TMEM_LOAD_16dp32b32xENS4_13SM90_TMA_LOADENS15_INS16_ILi2ELi4ELi3EEES19_NSW_INS5_IJS1A_SF_EEENS5_IJSF_SC_EEEEEEENS4_39AutoVectorizingCopyWithAssumedAlignmentILi128EEENS4_14SM90_TMA_STOREES23_S25_S25_EEEvvEEEEvNT_6ParamsE,"a",@progbits
	.sectionflags	@""
	.align	4
.nv.constant0._ZN7cutlass13device_kernelINS_4gemm6kernel13GemmUniversalIN4cute5tupleIJiiiiEEENS1_10collective13CollectiveMmaINS1_35MainloopSm100TmaUmmaWarpSpecializedILi3ELi2ELi4ENS5_IJNS4_1CILi2EEESB_NSA_ILi1EEEEEEEENS5_IJNSA_ILi64EEESF_NSA_ILi128EEEEEENS_12float_e5m2_tENS5_IJlSC_lEEESI_SJ_NS4_8TiledMMAINS4_8MMA_AtomIJNS4_10MMA_TraitsINS4_19SM100_MMA_F8F6F4_SSEJSI_SI_fSF_SF_NS4_17integral_constantINS4_4UMMA5MajorELSQ_0EEESR_NSO_INSP_7ScaleInELSS_0EEEST_EEEEEENS4_6LayoutINS5_IJSC_SC_SC_EEENS5_IJNSA_ILi0EEESY_SY_EEEEENS5_IJNS4_10UnderscoreES11_S11_EEEEENS4_23SM90_TMA_LOAD_MULTICASTENS4_14ComposedLayoutINS4_7SwizzleILi3ELi4ELi3EEENS4_18smem_ptr_flag_bitsILi8EEENSW_INS5_IJNSA_ILi8EEESG_EEENS5_IJSG_SC_EEEEEEEvNS4_8identityES14_S1E_vS1F_EENS_8epilogue10collective18CollectiveEpilogueINS1H_23Sm100TmaWarpSpecializedILi1ELi1ELi32ELb0ELb0EEEJSH_NS5_IJNSW_ISF_SC_EES1M_EEESI_SJ_SI_SJ_NS1H_6fusion15FusionCallbacksIS1L_NS1O_17LinearCombinationISI_fSI_fLNS_15FloatRoundStyleE2EEESH_S1N_JEEENS4_5SM1004TMEM4LOAD26SM100_TMEM_LOAD_16dp32b32xENS4_13SM90_TMA_LOADENS15_INS16_ILi2ELi4ELi3EEES19_NSW_INS5_IJS1A_SF_EEENS5_IJSF_SC_EEEEEEENS4_39AutoVectorizingCopyWithAssumedAlignmentILi128EEENS4_14SM90_TMA_STOREES23_S25_S25_EEEvvEEEEvNT_6ParamsE:
	.zero		2944


//--------------------- SYMBOLS --------------------------

	.type		.nv.reservedSmem.offset0,@object
	.size		.nv.reservedSmem.offset0,0x4
	.type		.nv.reservedSmem.cap,@object
	.size		.nv.reservedSmem.cap,0x4
	.type		__assertfail,@function
